	.target	sm_100a

	.elftype	@"ET_EXEC"


//--------------------- .note.nv.tkinfo           --------------------------
	.section	.note.nv.tkinfo,"",@"SHT_NOTE"
	.sectionflags	@"SHF_NOTE_NV_TKINFO"
	.tkinfo
        /*0018*/ 	.word	0x00000081
        /*0030*/ 	.string	""
        /*0030*/ 	.string	"ptxas-blackwell"
        /*0030*/ 	.string	"Cuda compilation tools, release 12.9, V12.9.86"
        /*0030*/ 	.string	"Build cuda_12.9.r12.9/compiler.36037853_0"
        /*0030*/ 	.string	"-v  -suppress-debug-info  -lineinfo  -arch sm_100a "



//--------------------- .note.nv.cuver            --------------------------
	.section	.note.nv.cuver,"",@"SHT_NOTE"
	.sectionflags	@"SHF_NOTE_NV_CUVER"
        /*0018*/ 	.short	0x0001
        /*001a*/ 	.short	0x0064
        /*001c*/ 	.short	0x0001
        /*001e*/ 	.short	0x0000
        /*0020*/ 	.short	0x0001
        /*0022*/ 	.short	0x0000


//--------------------- .nv.info                  --------------------------
	.section	.nv.info,"",@"SHT_CUDA_INFO"
	.align	4


	//----- nvinfo : EIATTR_REGCOUNT
	.align		4
        /*0000*/ 	.byte	0x04, 0x2f
        /*0002*/ 	.short	(.L_4 - .L_3)
	.align		4
.L_3:
        /*0004*/ 	.word	index@(gluon_tcgen05)
        /*0008*/ 	.word	0x00000047


	//----- nvinfo : EIATTR_FRAME_SIZE
	.align		4
.L_4:
        /*000c*/ 	.byte	0x04, 0x11
        /*000e*/ 	.short	(.L_6 - .L_5)
	.align		4
.L_5:
        /*0010*/ 	.word	index@($__internal_2_$__cuda_sm10x_tcgen05_guardrail_trap_unallocated_columns_being_dealloced)
        /*0014*/ 	.word	0x00000000


	//----- nvinfo : EIATTR_FRAME_SIZE
	.align		4
.L_6:
        /*0018*/ 	.byte	0x04, 0x11
        /*001a*/ 	.short	(.L_8 - .L_7)
	.align		4
.L_7:
        /*001c*/ 	.word	index@($__internal_1_$__cuda_sm10x_tcgen05_guardrail_trap_phase_invalid_during_alloc)
        /*0020*/ 	.word	0x00000000


	//----- nvinfo : EIATTR_FRAME_SIZE
	.align		4
.L_8:
        /*0024*/ 	.byte	0x04, 0x11
        /*0026*/ 	.short	(.L_10 - .L_9)
	.align		4
.L_9:
        /*0028*/ 	.word	index@($__internal_0_$__cuda_sm10x_tcgen05_guardrail_trap_col_being_dealloced_not_returned_by_alloc)
        /*002c*/ 	.word	0x00000000


	//----- nvinfo : EIATTR_FRAME_SIZE
	.align		4
.L_10:
        /*0030*/ 	.byte	0x04, 0x11
        /*0032*/ 	.short	(.L_12 - .L_11)
	.align		4
.L_11:
        /*0034*/ 	.word	index@(gluon_tcgen05)
        /*0038*/ 	.word	0x00000000


	//----- nvinfo : EIATTR_MIN_STACK_SIZE
	.align		4
.L_12:
        /*003c*/ 	.byte	0x04, 0x12
        /*003e*/ 	.short	(.L_14 - .L_13)
	.align		4
.L_13:
        /*0040*/ 	.word	index@(gluon_tcgen05)
        /*0044*/ 	.word	0x00000000
.L_14:


//--------------------- .nv.info.gluon_tcgen05    --------------------------
	.section	.nv.info.gluon_tcgen05,"",@"SHT_CUDA_INFO"
	.sectionflags	@""
	.align	4


	//----- nvinfo : EIATTR_CUDA_API_VERSION
	.align		4
        /*0000*/ 	.byte	0x04, 0x37
        /*0002*/ 	.short	(.L_16 - .L_15)
.L_15:
        /*0004*/ 	.word	0x00000081


	//----- nvinfo : EIATTR_KPARAM_INFO
	.align		4
.L_16:
        /*0008*/ 	.byte	0x04, 0x17
        /*000a*/ 	.short	(.L_18 - .L_17)
.L_17:
        /*000c*/ 	.word	0x00000000
        /*0010*/ 	.short	0x000a
        /*0012*/ 	.short	0x0048
        /*0014*/ 	.byte	0x00, 0xf4, 0x21, 0x00


	//----- nvinfo : EIATTR_KPARAM_INFO
	.align		4
.L_18:
        /*0018*/ 	.byte	0x04, 0x17
        /*001a*/ 	.short	(.L_20 - .L_19)
.L_19:
        /*001c*/ 	.word	0x00000000
        /*0020*/ 	.short	0x0009
        /*0022*/ 	.short	0x0040
        /*0024*/ 	.byte	0x00, 0xf4, 0x21, 0x00


	//----- nvinfo : EIATTR_KPARAM_INFO
	.align		4
.L_20:
        /*0028*/ 	.byte	0x04, 0x17
        /*002a*/ 	.short	(.L_22 - .L_21)
.L_21:
        /*002c*/ 	.word	0x00000000
        /*0030*/ 	.short	0x0008
        /*0032*/ 	.short	0x0038
        /*0034*/ 	.byte	0x00, 0xf0, 0x21, 0x00


	//----- nvinfo : EIATTR_KPARAM_INFO
	.align		4
.L_22:
        /*0038*/ 	.byte	0x04, 0x17
        /*003a*/ 	.short	(.L_24 - .L_23)
.L_23:
        /*003c*/ 	.word	0x00000000
        /*0040*/ 	.short	0x0007
        /*0042*/ 	.short	0x0030
        /*0044*/ 	.byte	0x00, 0xf0, 0x21, 0x00


	//----- nvinfo : EIATTR_KPARAM_INFO
	.align		4
.L_24:
        /*0048*/ 	.byte	0x04, 0x17
        /*004a*/ 	.short	(.L_26 - .L_25)
.L_25:
        /*004c*/ 	.word	0x00000000
        /*0050*/ 	.short	0x0006
        /*0052*/ 	.short	0x0028
        /*0054*/ 	.byte	0x00, 0xf0, 0x21, 0x00


	//----- nvinfo : EIATTR_KPARAM_INFO
	.align		4
.L_26:
        /*0058*/ 	.byte	0x04, 0x17
        /*005a*/ 	.short	(.L_28 - .L_27)
.L_27:
        /*005c*/ 	.word	0x00000000
        /*0060*/ 	.short	0x0005
        /*0062*/ 	.short	0x0020
        /*0064*/ 	.byte	0x00, 0xf0, 0x11, 0x00


	//----- nvinfo : EIATTR_KPARAM_INFO
	.align		4
.L_28:
        /*0068*/ 	.byte	0x04, 0x17
        /*006a*/ 	.short	(.L_30 - .L_29)
.L_29:
        /*006c*/ 	.word	0x00000000
        /*0070*/ 	.short	0x0004
        /*0072*/ 	.short	0x001c
        /*0074*/ 	.byte	0x00, 0xf0, 0x11, 0x00


	//----- nvinfo : EIATTR_KPARAM_INFO
	.align		4
.L_30:
        /*0078*/ 	.byte	0x04, 0x17
        /*007a*/ 	.short	(.L_32 - .L_31)
.L_31:
        /*007c*/ 	.word	0x00000000
        /*0080*/ 	.short	0x0003
        /*0082*/ 	.short	0x0018
        /*0084*/ 	.byte	0x00, 0xf0, 0x11, 0x00


	//----- nvinfo : EIATTR_KPARAM_INFO
	.align		4
.L_32:
        /*0088*/ 	.byte	0x04, 0x17
        /*008a*/ 	.short	(.L_34 - .L_33)
.L_33:
        /*008c*/ 	.word	0x00000000
        /*0090*/ 	.short	0x0002
        /*0092*/ 	.short	0x0010
        /*0094*/ 	.byte	0x00, 0xf4, 0x21, 0x00


	//----- nvinfo : EIATTR_KPARAM_INFO
	.align		4
.L_34:
        /*0098*/ 	.byte	0x04, 0x17
        /*009a*/ 	.short	(.L_36 - .L_35)
.L_35:
        /*009c*/ 	.word	0x00000000
        /*00a0*/ 	.short	0x0001
        /*00a2*/ 	.short	0x0008
        /*00a4*/ 	.byte	0x00, 0xf4, 0x21, 0x00


	//----- nvinfo : EIATTR_KPARAM_INFO
	.align		4
.L_36:
        /*00a8*/ 	.byte	0x04, 0x17
        /*00aa*/ 	.short	(.L_38 - .L_37)
.L_37:
        /*00ac*/ 	.word	0x00000000
        /*00b0*/ 	.short	0x0000
        /*00b2*/ 	.short	0x0000
        /*00b4*/ 	.byte	0x00, 0xf4, 0x21, 0x00


	//----- nvinfo : EIATTR_AT_ENTRY_FRAGMENTS
	.align		4
.L_38:
        /*00b8*/ 	.byte	0x04, 0x4f
        /*00ba*/ 	.short	(.L_40 - .L_39)


	//   ....[0]....
.L_39:
        /*00bc*/ 	.word	0x00000004


	//----- nvinfo : EIATTR_RESERVED_SMEM_USED
	.align		4
.L_40:
        /*00c0*/ 	.byte	0x01, 0x41
	.zero		2


	//----- nvinfo : EIATTR_SPARSE_MMA_MASK
	.align		4
        /*00c4*/ 	.byte	0x03, 0x50
        /*00c6*/ 	.short	0x0000


	//----- nvinfo : EIATTR_TCGEN05_1CTA_USED
	.align		4
        /*00c8*/ 	.byte	0x01, 0x51
	.zero		2


	//----- nvinfo : EIATTR_MAXREG_COUNT
	.align		4
        /*00cc*/ 	.byte	0x03, 0x1b
        /*00ce*/ 	.short	0x00ff


	//----- nvinfo : EIATTR_NUM_BARRIERS
	.align		4
        /*00d0*/ 	.byte	0x02, 0x4c
        /*00d2*/ 	.byte	0x01
	.zero		1


	//----- nvinfo : EIATTR_INT_WARP_WIDE_INSTR_OFFSETS
	.align		4
        /*00d4*/ 	.byte	0x04, 0x31
        /*00d6*/ 	.short	(.L_42 - .L_41)


	//   ....[0]....
.L_41:
        /*00d8*/ 	.word	0x00001690


	//   ....[1]....
        /*00dc*/ 	.word	0x000016b0


	//   ....[2]....
        /*00e0*/ 	.word	0x00001740


	//   ....[3]....
        /*00e4*/ 	.word	0x000018f0


	//   ....[4]....
        /*00e8*/ 	.word	0x00001900


	//   ....[5]....
        /*00ec*/ 	.word	0x00001910


	//   ....[6]....
        /*00f0*/ 	.word	0x00001920


	//   ....[7]....
        /*00f4*/ 	.word	0x00001ba0


	//   ....[8]....
        /*00f8*/ 	.word	0x00001bb0


	//   ....[9]....
        /*00fc*/ 	.word	0x00001d30


	//   ....[10]....
        /*0100*/ 	.word	0x00001d80


	//   ....[11]....
        /*0104*/ 	.word	0x00001d90


	//   ....[12]....
        /*0108*/ 	.word	0x00001dc0


	//   ....[13]....
        /*010c*/ 	.word	0x00001fd0


	//   ....[14]....
        /*0110*/ 	.word	0x00001fe0


	//   ....[15]....
        /*0114*/ 	.word	0x00002270


	//   ....[16]....
        /*0118*/ 	.word	0x00002280


	//   ....[17]....
        /*011c*/ 	.word	0x000026f0


	//   ....[18]....
        /*0120*/ 	.word	0x00002740


	//----- nvinfo : EIATTR_COOP_GROUP_MASK_REGIDS
	.align		4
.L_42:
        /*0124*/ 	.byte	0x04, 0x29
        /*0126*/ 	.short	(.L_44 - .L_43)


	//   ....[0]....
.L_43:
        /*0128*/ 	.word	0xffffffff


	//   ....[1]....
        /*012c*/ 	.word	0xffffffff


	//   ....[2]....
        /*0130*/ 	.word	0xffffffff


	//   ....[3]....
        /*0134*/ 	.word	0xffffffff


	//   ....[4]....
        /*0138*/ 	.word	0xffffffff


	//   ....[5]....
        /*013c*/ 	.word	0xffffffff


	//   ....[6]....
        /*0140*/ 	.word	0xffffffff


	//   ....[7]....
        /*0144*/ 	.word	0xffffffff


	//   ....[8]....
        /*0148*/ 	.word	0xffffffff


	//   ....[9]....
        /*014c*/ 	.word	0xffffffff


	//----- nvinfo : EIATTR_COOP_GROUP_INSTR_OFFSETS
	.align		4
.L_44:
        /*0150*/ 	.byte	0x04, 0x28
        /*0152*/ 	.short	(.L_46 - .L_45)


	//   ....[0]....
.L_45:
        /*0154*/ 	.word	0x00000050


	//   ....[1]....
        /*0158*/ 	.word	0x00000310


	//   ....[2]....
        /*015c*/ 	.word	0x000004f0


	//   ....[3]....
        /*0160*/ 	.word	0x00000980


	//   ....[4]....
        /*0164*/ 	.word	0x00000ac0


	//   ....[5]....
        /*0168*/ 	.word	0x00000fa0


	//   ....[6]....
        /*016c*/ 	.word	0x000010e0


	//   ....[7]....
        /*0170*/ 	.word	0x00001530


	//   ....[8]....
        /*0174*/ 	.word	0x00002580


	//   ....[9]....
        /*0178*/ 	.word	0x000027f0


	//----- nvinfo : EIATTR_VRC_CTA_INIT_COUNT
	.align		4
.L_46:
        /*017c*/ 	.byte	0x02, 0x4a
        /*017e*/ 	.byte	0x80
	.zero		1


	//----- nvinfo : EIATTR_MBARRIER_INSTR_OFFSETS
	.align		4
        /*0180*/ 	.byte	0x04, 0x39
        /*0182*/ 	.short	(.L_48 - .L_47)


	//   ....[0]....
.L_47:
        /*0184*/ 	.word	0x00001760
        /*0188*/ 	.word	0x000000ff
        /*018c*/ 	.word	0x00006000
        /*0190*/ 	.short	0x0100
        /*0192*/ 	.byte	0x08
	.zero		1


	//   ....[1]....
        /*0194*/ 	.word	0x00001770
        /*0198*/ 	.word	0x000000ff
        /*019c*/ 	.word	0x00006010
        /*01a0*/ 	.short	0x0100
        /*01a2*/ 	.byte	0x08
	.zero		1


	//   ....[2]....
        /*01a4*/ 	.word	0x00001820
        /*01a8*/ 	.word	0x000000ff
        /*01ac*/ 	.word	0x00006008
        /*01b0*/ 	.short	0x0100
        /*01b2*/ 	.byte	0x08
	.zero		1


	//   ....[3]....
        /*01b4*/ 	.word	0x00001830
        /*01b8*/ 	.word	0x000000ff
        /*01bc*/ 	.word	0x00006018
        /*01c0*/ 	.short	0x0100
        /*01c2*/ 	.byte	0x08
	.zero		1


	//   ....[4]....
        /*01c4*/ 	.word	0x00001a00
        /*01c8*/ 	.word	0x000000ff
        /*01cc*/ 	.word	0x00006000
        /*01d0*/ 	.short	0x010a
        /*01d2*/ 	.byte	0x08
	.zero		1


	//   ....[5]....
        /*01d4*/ 	.word	0x00001c00
        /*01d8*/ 	.word	0x000000ff
        /*01dc*/ 	.word	0x00006010
        /*01e0*/ 	.short	0x010a
        /*01e2*/ 	.byte	0x08
	.zero		1


	//   ....[6]....
        /*01e4*/ 	.word	0x00001e30
        /*01e8*/ 	.word	0x000000ff
        /*01ec*/ 	.word	0x00006000
        /*01f0*/ 	.short	0x010a
        /*01f2*/ 	.byte	0x1c
	.zero		1


	//   ....[7]....
        /*01f4*/ 	.word	0x00002020
        /*01f8*/ 	.word	0x000000ff
        /*01fc*/ 	.word	0x00006010
        /*0200*/ 	.short	0x010a
        /*0202*/ 	.byte	0x1c
	.zero		1


	//   ....[8]....
        /*0204*/ 	.word	0x000020f0
        /*0208*/ 	.word	0x000000ff
        /*020c*/ 	.word	0x00006000
        /*0210*/ 	.short	0x0108
        /*0212*/ 	.byte	0x08
	.zero		1


	//   ....[9]....
        /*0214*/ 	.word	0x00002100
        /*0218*/ 	.word	0x000000ff
        /*021c*/ 	.word	0x00006010
        /*0220*/ 	.short	0x0108
        /*0222*/ 	.byte	0x08
	.zero		1


	//   ....[10]....
        /*0224*/ 	.word	0x00002150
        /*0228*/ 	.word	0x000000ff
        /*022c*/ 	.word	0x00006008
        /*0230*/ 	.short	0x0108
        /*0232*/ 	.byte	0x08
	.zero		1


	//   ....[11]....
        /*0234*/ 	.word	0x00002160
        /*0238*/ 	.word	0x000000ff
        /*023c*/ 	.word	0x00006018
        /*0240*/ 	.short	0x0108
        /*0242*/ 	.byte	0x08
	.zero		1


	//   ....[12]....
        /*0244*/ 	.word	0x00002810
        /*0248*/ 	.word	0x000000ff
        /*024c*/ 	.word	0x00006000
        /*0250*/ 	.short	0x010a
        /*0252*/ 	.byte	0x08
	.zero		1


	//   ....[13]....
        /*0254*/ 	.word	0x00002840
        /*0258*/ 	.word	0x000000ff
        /*025c*/ 	.word	0x00006010
        /*0260*/ 	.short	0x010a
        /*0262*/ 	.byte	0x08
	.zero		1


	//   ....[14]....
        /*0264*/ 	.word	0x00002870
        /*0268*/ 	.word	0x000000ff
        /*026c*/ 	.word	0x00006000
        /*0270*/ 	.short	0x010a
        /*0272*/ 	.byte	0x1c
	.zero		1


	//   ....[15]....
        /*0274*/ 	.word	0x000028a0
        /*0278*/ 	.word	0x000000ff
        /*027c*/ 	.word	0x00006010
        /*0280*/ 	.short	0x010a
        /*0282*/ 	.byte	0x1c
	.zero		1


	//----- nvinfo : EIATTR_NUM_MBARRIERS
	.align		4
.L_48:
        /*0284*/ 	.byte	0x03, 0x38
        /*0286*/ 	.short	0x0004


	//----- nvinfo : EIATTR_EXIT_INSTR_OFFSETS
	.align		4
        /*0288*/ 	.byte	0x04, 0x1c
        /*028a*/ 	.short	(.L_50 - .L_49)


	//   ....[0]....
.L_49:
        /*028c*/ 	.word	0x00002800


	//----- nvinfo : EIATTR_REQNTID
	.align		4
.L_50:
        /*0290*/ 	.byte	0x04, 0x10
        /*0292*/ 	.short	(.L_52 - .L_51)
.L_51:
        /*0294*/ 	.word	0x00000080
        /*0298*/ 	.word	0x00000001
        /*029c*/ 	.word	0x00000001


	//----- nvinfo : EIATTR_CRS_STACK_SIZE
	.align		4
.L_52:
        /*02a0*/ 	.byte	0x04, 0x1e
        /*02a2*/ 	.short	(.L_54 - .L_53)
.L_53:
        /*02a4*/ 	.word	0x00000000


	//----- nvinfo : EIATTR_CBANK_PARAM_SIZE
	.align		4
.L_54:
        /*02a8*/ 	.byte	0x03, 0x19
        /*02aa*/ 	.short	0x0050


	//----- nvinfo : EIATTR_PARAM_CBANK
	.align		4
        /*02ac*/ 	.byte	0x04, 0x0a
        /*02ae*/ 	.short	(.L_56 - .L_55)
	.align		4
.L_55:
        /*02b0*/ 	.word	index@(.nv.constant0.gluon_tcgen05)
        /*02b4*/ 	.short	0x0380
        /*02b6*/ 	.short	0x0050


	//----- nvinfo : EIATTR_SW_WAR
	.align		4
.L_56:
        /*02b8*/ 	.byte	0x04, 0x36
        /*02ba*/ 	.short	(.L_58 - .L_57)
.L_57:
        /*02bc*/ 	.word	0x00000008
.L_58:


//--------------------- .nv.compat                --------------------------
	.section	.nv.compat,"",@"SHT_CUDA_COMPAT_INFO"
	.align	4
        /*0000*/ 	.byte	0x02, 0x02, 0x02, 0x00, 0x02, 0x05, 0x05, 0x00, 0x02, 0x03, 0x03, 0x00, 0x02, 0x06, 0x01, 0x00


//--------------------- .nv.callgraph             --------------------------
	.section	.nv.callgraph,"",@"SHT_CUDA_CALLGRAPH"
	.align	4
	.sectionentsize	8
	.align		4
        /*0000*/ 	.word	0x00000000
	.align		4
        /*0004*/ 	.word	0xffffffff
	.align		4
        /*0008*/ 	.word	0x00000000
	.align		4
        /*000c*/ 	.word	0xfffffffe
	.align		4
        /*0010*/ 	.word	0x00000000
	.align		4
        /*0014*/ 	.word	0xfffffffd
	.align		4
        /*0018*/ 	.word	0x00000000
	.align		4
        /*001c*/ 	.word	0xfffffffc


//--------------------- .text.gluon_tcgen05       --------------------------
	.section	.text.gluon_tcgen05,"ax",@progbits
	.align	128
        .global         gluon_tcgen05
        .type           gluon_tcgen05,@function
        .size           gluon_tcgen05,(.L_x_78 - gluon_tcgen05)
        .other          gluon_tcgen05,@"STO_CUDA_ENTRY STV_DEFAULT"
gluon_tcgen05:
.text.gluon_tcgen05:
[----:B------:R-:W1:Y:S01]  /*0000*/  LDC R1, c[0x0][0x37c] ;  /* 0x0000df00ff017b82 */ /* 0x000e620000000800 */
[----:B------:R-:W2:Y:S02]  /*0010*/  S2R R0, SR_TID.X ;  /* 0x0000000000007919 */ /* 0x000ea40000002100 */
[----:B--2---:R-:W-:-:S13]  /*0020*/  ISETP.GE.U32.AND P2, PT, R0, 0x20, PT ;  /* 0x000000200000780c */ /* 0x004fda0003f46070 */
[----:B------:R-:W-:Y:S05]  /*0030*/  @P2 BRA `(.L_x_0) ;  /* 0x0000000000b82947 */ /* 0x000fea0003800000 */
[----:B------:R-:W2:Y:S01]  /*0040*/  S2UR UR6, SR_CgaCtaId ;  /* 0x00000000000679c3 */ /* 0x000ea20000008800 */
[----:B------:R-:W-:Y:S01]  /*0050*/  NOP ;  /* 0x0000000000007918 */ /* 0x000fe20000000000 */
[----:B------:R-:W-:Y:S02]  /*0060*/  UMOV UR4, 0x40 ;  /* 0x0000004000047882 */ /* 0x000fe40000000000 */
[----:B--2---:R-:W-:-:S09]  /*0070*/  ULEA UR4, UR6, UR4, 0x18 ;  /* 0x0000000406047291 */ /* 0x004fd2000f8ec0ff */
[----:B------:R-:W2:Y:S01]  /*0080*/  LDS.U8 R2, [UR4] ;  /* 0x00000004ff027984 */ /* 0x000ea20008000000 */
[----:B------:R-:W-:Y:S02]  /*0090*/  UMOV UR4, 0x400 ;  /* 0x0000040000047882 */ /* 0x000fe40000000000 */
[----:B------:R-:W-:Y:S01]  /*00a0*/  ULEA UR4, UR6, UR4, 0x18 ;  /* 0x0000000406047291 */ /* 0x000fe2000f8ec0ff */
[----:B--2---:R-:W-:-:S13]  /*00b0*/  ISETP.NE.AND P0, PT, R2, RZ, PT ;  /* 0x000000ff0200720c */ /* 0x004fda0003f05270 */
[----:B------:R-:W-:Y:S05]  /*00c0*/  @P0 BRA `(.L_x_1) ;  /* 0x00000000007c0947 */ /* 0x000fea0003800000 */
[----:B------:R-:W-:-:S13]  /*00d0*/  ELECT P0, URZ, PT ;  /* 0x0000000000ff782f */ /* 0x000fda0003800000 */
[----:B------:R-:W-:Y:S05]  /*00e0*/  @!P0 BRA `(.L_x_2) ;  /* 0x0000000000848947 */ /* 0x000fea0003800000 */
[----:B------:R-:W-:Y:S01]  /*00f0*/  UMOV UR5, 0x2 ;  /* 0x0000000200057882 */ /* 0x000fe20000000000 */
[----:B------:R-:W-:Y:S02]  /*0100*/  IMAD.MOV.U32 R5, RZ, RZ, 0x1 ;  /* 0x00000001ff057424 */ /* 0x000fe400078e00ff */
[----:B------:R-:W-:Y:S02]  /*0110*/  IMAD.MOV.U32 R3, RZ, RZ, 0x3 ;  /* 0x00000003ff037424 */ /* 0x000fe400078e00ff */
[----:B------:R-:W-:Y:S04]  /*0120*/  DEPBAR.LE SB2, 0x36 ;  /* 0x0000ad800000791a */ /* 0x000fe80000000000 */
[----:B------:R-:W2:Y:S02]  /*0130*/  UTCATOMSWS.FIND_AND_SET.ALIGN UP0, UR5, UR5 ;  /* 0x00000005000575e3 */ /* 0x000ea40008000800 */
[----:B--2---:R-:W-:-:S04]  /*0140*/  PLOP3.LUT P0, PT, PT, PT, UP0, 0x80, 0x8 ;  /* 0x000000000008781c */ /* 0x004fc80003f0f008 */
[----:B------:R-:W-:-:S04]  /*0150*/  SEL R2, RZ, 0xffffffff, !P0 ;  /* 0xffffffffff027807 */ /* 0x000fc80004000000 */
[----:B------:R-:W-:Y:S01]  /*0160*/  ISETP.NE.AND P0, PT, R2, RZ, PT ;  /* 0x000000ff0200720c */ /* 0x000fe20003f05270 */
[----:B------:R-:W-:-:S12]  /*0170*/  IMAD.U32 R2, RZ, RZ, UR5 ;  /* 0x00000005ff027e24 */ /* 0x000fd8000f8e00ff */
[----:B------:R-:W-:Y:S05]  /*0180*/  @P0 BRA `(.L_x_3) ;  /* 0x0000000000240947 */ /* 0x000fea0003800000 */
.L_x_4:
[----:B------:R-:W-:Y:S05]  /*0190*/  NANOSLEEP 0x64 ;  /* 0x000000640000795d */ /* 0x000fea0003800000 */
[----:B------:R-:W-:-:S05]  /*01a0*/  UMOV UR5, 0x2 ;  /* 0x0000000200057882 */ /* 0x000fca0000000000 */
[----:B------:R-:W-:Y:S04]  /*01b0*/  DEPBAR.LE SB2, 0x36 ;  /* 0x0000ad800000791a */ /* 0x000fe80000000000 */
[----:B------:R-:W2:Y:S02]  /*01c0*/  UTCATOMSWS.FIND_AND_SET.ALIGN UP0, UR5, UR5 ;  /* 0x00000005000575e3 */ /* 0x000ea40008000800 */
[----:B--2---:R-:W-:-:S04]  /*01d0*/  PLOP3.LUT P0, PT, PT, PT, UP0, 0x80, 0x8 ;  /* 0x000000000008781c */ /* 0x004fc80003f0f008 */
[----:B------:R-:W-:-:S04]  /*01e0*/  SEL R2, RZ, 0xffffffff, !P0 ;  /* 0xffffffffff027807 */ /* 0x000fc80004000000 */
[----:B------:R-:W-:Y:S01]  /*01f0*/  ISETP.NE.AND P0, PT, R2, RZ, PT ;  /* 0x000000ff0200720c */ /* 0x000fe20003f05270 */
[----:B------:R-:W-:-:S12]  /*0200*/  IMAD.U32 R2, RZ, RZ, UR5 ;  /* 0x00000005ff027e24 */ /* 0x000fd8000f8e00ff */
[----:B------:R-:W-:Y:S05]  /*0210*/  @!P0 BRA `(.L_x_4) ;  /* 0xfffffffc00dc8947 */ /* 0x000fea000383ffff */
.L_x_3:
[C---:B------:R-:W-:Y:S01]  /*0220*/  VIADD R4, R2.reuse, 0x10 ;  /* 0x0000001002047836 */ /* 0x040fe20000000000 */
[----:B------:R-:W-:Y:S01]  /*0230*/  UMOV UR5, 0x50 ;  /* 0x0000005000057882 */ /* 0x000fe20000000000 */
[----:B------:R-:W-:Y:S01]  /*0240*/  SHF.L.U32 R3, R3, R2, RZ ;  /* 0x0000000203037219 */ /* 0x000fe200000006ff */
[----:B------:R-:W-:Y:S01]  /*0250*/  ULEA UR5, UR6, UR5, 0x18 ;  /* 0x0000000506057291 */ /* 0x000fe2000f8ec0ff */
[----:B------:R-:W-:Y:S01]  /*0260*/  IMAD.SHL.U32 R2, R2, 0x20, RZ ;  /* 0x0000002002027824 */ /* 0x000fe200078e00ff */
[----:B------:R-:W-:-:S04]  /*0270*/  SHF.L.U32 R4, R5, R4, RZ ;  /* 0x0000000405047219 */ /* 0x000fc800000006ff */
[----:B------:R-:W-:-:S05]  /*0280*/  LOP3.LUT R3, R4, R3, RZ, 0xfc, !PT ;  /* 0x0000000304037212 */ /* 0x000fca00078efcff */
[----:B------:R2:W-:Y:S04]  /*0290*/  ATOMS.OR RZ, [UR5], R3 ;  /* 0x00000003ffff798c */ /* 0x0005e8000b000005 */
[----:B------:R2:W-:Y:S01]  /*02a0*/  STS [UR4], R2 ;  /* 0x00000002ff007988 */ /* 0x0005e20008000804 */
[----:B------:R-:W-:Y:S05]  /*02b0*/  BRA `(.L_x_2) ;  /* 0x0000000000107947 */ /* 0x000fea0003800000 */
.L_x_1:
[----:B------:R-:W-:Y:S01]  /*02c0*/  IMAD.MOV.U32 R3, RZ, RZ, -0x1 ;  /* 0xffffffffff037424 */ /* 0x000fe200078e00ff */
[----:B------:R-:W-:-:S04]  /*02d0*/  MOV R2, 0x300 ;  /* 0x0000030000027802 */ /* 0x000fc80000000f00 */
[----:B------:R2:W-:Y:S03]  /*02e0*/  STS [UR4], R3 ;  /* 0x00000003ff007988 */ /* 0x0005e60008000804 */
[----:B-12---:R-:W-:Y:S05]  /*02f0*/  CALL.REL.NOINC `($__internal_1_$__cuda_sm10x_tcgen05_guardrail_trap_phase_invalid_during_alloc) ;  /* 0x0000002400807944 */ /* 0x006fea0003c00000 */
.L_x_2:
[----:B------:R-:W-:Y:S05]  /*0300*/  WARPSYNC.ALL ;  /* 0x0000000000007948 */ /* 0x000fea0003800000 */
[----:B------:R-:W-:Y:S01]  /*0310*/  NOP ;  /* 0x0000000000007918 */ /* 0x000fe20000000000 */
.L_x_0:
[----:B------:R-:W3:Y:S08]  /*0320*/  S2UR UR4, SR_CgaCtaId ;  /* 0x00000000000479c3 */ /* 0x000ef00000008800 */
[----:B------:R-:W-:Y:S01]  /*0330*/  BAR.SYNC.DEFER_BLOCKING 0x0 ;  /* 0x0000000000007b1d */ /* 0x000fe20000010000 */
[----:B------:R-:W-:-:S05]  /*0340*/  LOP3.LUT R68, R0, 0x7f, RZ, 0xc0, !PT ;  /* 0x0000007f00447812 */ /* 0x000fca00078ec0ff */
[----:B------:R-:W-:Y:S02]  /*0350*/  UMOV UR8, 0x400 ;  /* 0x0000040000087882 */ /* 0x000fe40000000000 */
[----:B------:R-:W4:Y:S08]  /*0360*/  LDC R10, c[0x0][0x3a0] ;  /* 0x0000e800ff0a7b82 */ /* 0x000f300000000800 */
[----:B------:R-:W5:Y:S01]  /*0370*/  S2UR UR9, SR_CTAID.Y ;  /* 0x00000000000979c3 */ /* 0x000f620000002600 */
[----:B---3--:R-:W-:-:S09]  /*0380*/  ULEA UR8, UR4, UR8, 0x18 ;  /* 0x0000000804087291 */ /* 0x008fd2000f8ec0ff */
[----:B--2---:R-:W2:Y:S01]  /*0390*/  LDS R3, [UR8] ;  /* 0x00000008ff037984 */ /* 0x004ea20008000800 */
[----:B------:R-:W-:Y:S06]  /*03a0*/  BAR.SYNC.DEFER_BLOCKING 0x0 ;  /* 0x0000000000007b1d */ /* 0x000fec0000010000 */
[----:B------:R-:W-:Y:S05]  /*03b0*/  @P2 BRA `(.L_x_5) ;  /* 0x0000000000182947 */ /* 0x000fea0003800000 */
[----:B------:R-:W-:Y:S01]  /*03c0*/  ELECT P0, URZ, PT ;  /* 0x0000000000ff782f */ /* 0x000fe20003800000 */
[----:B------:R-:W-:Y:S01]  /*03d0*/  IMAD.MOV.U32 R2, RZ, RZ, 0x1 ;  /* 0x00000001ff027424 */ /* 0x000fe200078e00ff */
[----:B------:R-:W-:Y:S01]  /*03e0*/  UMOV UR5, 0x40 ;  /* 0x0000004000057882 */ /* 0x000fe20000000000 */
[----:B------:R-:W-:Y:S01]  /*03f0*/  UVIRTCOUNT.DEALLOC.SMPOOL 0x80 ;  /* 0x000000800000784c */ /* 0x000fe20000000000 */
[----:B------:R-:W-:-:S09]  /*0400*/  ULEA UR5, UR4, UR5, 0x18 ;  /* 0x0000000504057291 */ /* 0x000fd2000f8ec0ff */
[----:B------:R3:W-:Y:S03]  /*0410*/  @P0 STS.U8 [UR5], R2 ;  /* 0x00000002ff000988 */ /* 0x0007e60008000005 */
.L_x_5:
[----:B------:R-:W3:Y:S01]  /*0420*/  S2UR UR4, SR_CTAID.Z ;  /* 0x00000000000479c3 */ /* 0x000ee20000002700 */
[----:B------:R-:W5:Y:S01]  /*0430*/  LDCU UR5, c[0x0][0x370] ;  /* 0x00006e00ff0577ac */ /* 0x000f620008000800 */
[----:B------:R-:W-:Y:S01]  /*0440*/  ISETP.GE.U32.AND P0, PT, R68, 0x20, PT ;  /* 0x000000204400780c */ /* 0x000fe20003f06070 */
[----:B----4-:R-:W-:Y:S01]  /*0450*/  VIADD R5, R10, 0xffffffff ;  /* 0xffffffff0a057836 */ /* 0x010fe20000000000 */
[C---:B------:R-:W-:Y:S01]  /*0460*/  ISETP.NE.U32.AND P3, PT, R68.reuse, RZ, PT ;  /* 0x000000ff4400720c */ /* 0x040fe20003f65070 */
[----:B------:R-:W3:Y:S01]  /*0470*/  LDCU UR6, c[0x0][0x374] ;  /* 0x00006e80ff0677ac */ /* 0x000ee20008000800 */
[----:B------:R-:W-:Y:S01]  /*0480*/  LEA R4, R68, UR8, 0x2 ;  /* 0x0000000844047c11 */ /* 0x000fe2000f8e10ff */
[----:B------:R-:W-:Y:S01]  /*0490*/  BSSY.RECONVERGENT B0, `(.L_x_6) ;  /* 0x0000015000007945 */ /* 0x000fe20003800200 */
[----:B------:R-:W5:Y:S01]  /*04a0*/  S2UR UR7, SR_CTAID.X ;  /* 0x00000000000779c3 */ /* 0x000f620000002500 */
[----:B------:R-:W4:Y:S01]  /*04b0*/  LDCU.64 UR20, c[0x0][0x3c0] ;  /* 0x00007800ff1477ac */ /* 0x000f220008000a00 */
[----:B--2---:R-:W-:-:S05]  /*04c0*/  R2UR UR23, R3 ;  /* 0x00000000031772ca */ /* 0x004fca00000e0000 */
[----:B------:R2:W-:Y:S01]  /*04d0*/  @!P0 STS [R4], RZ ;  /* 0x000000ff04008388 */ /* 0x0005e20000000800 */
[----:B------:R-:W1:Y:S01]  /*04e0*/  LDC R6, c[0x0][0x398] ;  /* 0x0000e600ff067b82 */ /* 0x000e620000000800 */
[----:B------:R-:W-:Y:S02]  /*04f0*/  NOP ;  /* 0x0000000000007918 */ /* 0x000fe40000000000 */
[----:B------:R2:W-:Y:S01]  /*0500*/  @!P3 STS [UR8+0x20], R5 ;  /* 0x00002005ff00b988 */ /* 0x0005e20008000808 */
[----:B---3-5:R-:W-:-:S04]  /*0510*/  UIMAD UR4, UR4, UR6, UR9 ;  /* 0x00000006040472a4 */ /* 0x028fc8000f8e0209 */
[----:B------:R-:W-:-:S04]  /*0520*/  UIMAD UR4, UR4, UR5, UR7 ;  /* 0x00000005040472a4 */ /* 0x000fc8000f8e0207 */
[----:B------:R-:W-:-:S04]  /*0530*/  UIMAD UR4, UR4, 0x180, URZ ;  /* 0x00000180040478a4 */ /* 0x000fc8000f8e02ff */
[----:B----4-:R-:W-:Y:S01]  /*0540*/  UIADD3 UR24, UP0, UPT, UR4, UR20, URZ ;  /* 0x0000001404187290 */ /* 0x010fe2000ff1e0ff */
[----:B-1----:R-:W-:-:S03]  /*0550*/  VIADD R6, R6, 0xffffffff ;  /* 0xffffffff06067836 */ /* 0x002fc60000000000 */
[----:B------:R-:W-:Y:S01]  /*0560*/  ULEA.HI.X.SX32 UR25, UR4, UR21, 0x1, UP0 ;  /* 0x0000001504197291 */ /* 0x000fe200080f0eff */
[----:B--2---:R-:W-:Y:S11]  /*0570*/  @P3 BRA `(.L_x_7) ;  /* 0x0000000000183947 */ /* 0x004ff60003800000 */
[----:B------:R-:W1:Y:S01]  /*0580*/  LDS R2, [UR8+0x8] ;  /* 0x00000808ff027984 */ /* 0x000e620008000800 */
[----:B------:R-:W2:Y:S01]  /*0590*/  LDC.64 R8, c[0x0][0x380] ;  /* 0x0000e000ff087b82 */ /* 0x000ea20000000a00 */
[----:B------:R-:W-:Y:S02]  /*05a0*/  IMAD.MOV.U32 R3, RZ, RZ, 0x70 ;  /* 0x00000070ff037424 */ /* 0x000fe400078e00ff */
[----:B--2---:R2:W-:Y:S03]  /*05b0*/  STS.64 [UR8], R8 ;  /* 0x00000008ff007988 */ /* 0x0045e60008000a08 */
[----:B-1----:R-:W-:-:S05]  /*05c0*/  LOP3.LUT R2, R2, 0x10, R3, 0xd8, !PT ;  /* 0x0000001002027812 */ /* 0x002fca00078ed803 */
[----:B------:R2:W-:Y:S02]  /*05d0*/  STS [UR8+0x8], R2 ;  /* 0x00000802ff007988 */ /* 0x0005e40008000808 */
.L_x_7:
[----:B------:R-:W-:Y:S05]  /*05e0*/  BSYNC.RECONVERGENT B0 ;  /* 0x0000000000007941 */ /* 0x000fea0003800200 */
.L_x_6:
[----:B------:R-:W-:Y:S04]  /*05f0*/  BSSY.RECONVERGENT B0, `(.L_x_8) ;  /* 0x000000a000007945 */ /* 0x000fe80003800200 */
[----:B------:R-:W-:Y:S05]  /*0600*/  @P3 BRA `(.L_x_9) ;  /* 0x0000000000203947 */ /* 0x000fea0003800000 */
[----:B--2---:R-:W1:Y:S01]  /*0610*/  LDS R2, [UR8+0x34] ;  /* 0x00003408ff027984 */ /* 0x004e620008000800 */
[----:B------:R-:W-:Y:S02]  /*0620*/  IMAD.MOV.U32 R3, RZ, RZ, 0x3f000000 ;  /* 0x3f000000ff037424 */ /* 0x000fe400078e00ff */
[----:B------:R-:W-:Y:S01]  /*0630*/  @!P3 IMAD.MOV.U32 R7, RZ, RZ, 0x7f ;  /* 0x0000007fff07b424 */ /* 0x000fe200078e00ff */
[----:B------:R-:W2:Y:S02]  /*0640*/  @!P3 LDS R8, [UR8+0x38] ;  /* 0x00003808ff08b984 */ /* 0x000ea40008000800 */
[----:B-1----:R-:W-:Y:S02]  /*0650*/  LOP3.LUT R2, R2, 0xff000000, R3, 0xb8, !PT ;  /* 0xff00000002027812 */ /* 0x002fe400078eb803 */
[----:B--2---:R-:W-:-:S03]  /*0660*/  @!P3 LOP3.LUT R3, R8, 0xff, R7, 0xb8, !PT ;  /* 0x000000ff0803b812 */ /* 0x004fc600078eb807 */
[----:B------:R1:W-:Y:S04]  /*0670*/  STS [UR8+0x34], R2 ;  /* 0x00003402ff007988 */ /* 0x0003e80008000808 */
[----:B------:R1:W-:Y:S02]  /*0680*/  @!P3 STS [UR8+0x38], R3 ;  /* 0x00003803ff00b988 */ /* 0x0003e40008000808 */
.L_x_9:
[----:B------:R-:W-:Y:S05]  /*0690*/  BSYNC.RECONVERGENT B0 ;  /* 0x0000000000007941 */ /* 0x000fea0003800200 */
.L_x_8:
[----:B------:R-:W-:Y:S04]  /*06a0*/  BSSY.RECONVERGENT B0, `(.L_x_10) ;  /* 0x000000a000007945 */ /* 0x000fe80003800200 */
[----:B------:R-:W-:Y:S05]  /*06b0*/  @P3 BRA `(.L_x_11) ;  /* 0x0000000000203947 */ /* 0x000fea0003800000 */
[----:B-12---:R-:W1:Y:S01]  /*06c0*/  LDS R2, [UR8+0x1c] ;  /* 0x00001c08ff027984 */ /* 0x006e620008000800 */
[----:B------:R-:W2:Y:S03]  /*06d0*/  LDC.64 R8, c[0x0][0x3a8] ;  /* 0x0000ea00ff087b82 */ /* 0x000ea60000000a00 */
[----:B------:R3:W-:Y:S01]  /*06e0*/  STS [UR8+0x24], R6 ;  /* 0x00002406ff007988 */ /* 0x0007e20008000808 */
[--C-:B--2---:R-:W-:Y:S02]  /*06f0*/  SHF.R.U32.HI R7, RZ, 0x4, R9.reuse ;  /* 0x00000004ff077819 */ /* 0x104fe40000011609 */
[----:B------:R-:W-:-:S05]  /*0700*/  SHF.R.U64 R3, R8, 0x4, R9 ;  /* 0x0000000408037819 */ /* 0x000fca0000001209 */
[----:B------:R3:W-:Y:S01]  /*0710*/  STS [UR8+0xc], R3 ;  /* 0x00000c03ff007988 */ /* 0x0007e20008000808 */
[----:B-1----:R-:W-:-:S05]  /*0720*/  LOP3.LUT R2, R2, 0xf, R7, 0xb8, !PT ;  /* 0x0000000f02027812 */ /* 0x002fca00078eb807 */
[----:B------:R3:W-:Y:S02]  /*0730*/  STS [UR8+0x1c], R2 ;  /* 0x00001c02ff007988 */ /* 0x0007e40008000808 */
.L_x_11:
[----:B------:R-:W-:Y:S05]  /*0740*/  BSYNC.RECONVERGENT B0 ;  /* 0x0000000000007941 */ /* 0x000fea0003800200 */
.L_x_10:
[----:B------:R-:W-:Y:S04]  /*0750*/  BSSY.RECONVERGENT B1, `(.L_x_12) ;  /* 0x000001d000017945 */ /* 0x000fe80003800200 */
[----:B------:R-:W-:Y:S04]  /*0760*/  BSSY.RELIABLE B0, `(.L_x_13) ;  /* 0x0000018000007945 */ /* 0x000fe80003800100 */
[----:B------:R-:W-:Y:S05]  /*0770*/  @P3 BRA `(.L_x_14) ;  /* 0x00000000001c3947 */ /* 0x000fea0003800000 */
[----:B-123--:R-:W1:Y:S02]  /*0780*/  LDS R2, [UR8+0x34] ;  /* 0x00003408ff027984 */ /* 0x00ee640008000800 */
[----:B-1----:R-:W-:-:S05]  /*0790*/  LOP3.LUT R2, R2, 0x7, RZ, 0xb8, !PT ;  /* 0x0000000702027812 */ /* 0x002fca00078eb8ff */
[----:B------:R1:W-:Y:S01]  /*07a0*/  STS [UR8+0x34], R2 ;  /* 0x00003402ff007988 */ /* 0x0003e20008000808 */
[----:B------:R-:W-:Y:S05]  /*07b0*/  @P3 BRA `(.L_x_15) ;  /* 0x00000000001c3947 */ /* 0x000fea0003800000 */
[----:B-1----:R-:W1:Y:S02]  /*07c0*/  LDS R2, [UR8+0x34] ;  /* 0x00003408ff027984 */ /* 0x002e640008000800 */
[----:B-1----:R-:W-:-:S05]  /*07d0*/  LOP3.LUT R2, R2, 0x38, RZ, 0xb8, !PT ;  /* 0x0000003802027812 */ /* 0x002fca00078eb8ff */
[----:B------:R4:W-:Y:S02]  /*07e0*/  STS [UR8+0x34], R2 ;  /* 0x00003402ff007988 */ /* 0x0009e40008000808 */
.L_x_14:
[----:B------:R-:W-:Y:S05]  /*07f0*/  @P3 BRA `(.L_x_16) ;  /* 0x00000000001c3947 */ /* 0x000fea0003800000 */
[----:B-1234-:R-:W1:Y:S02]  /*0800*/  LDS R2, [UR8+0x8] ;  /* 0x00000808ff027984 */ /* 0x01ee640008000800 */
[----:B-1----:R-:W-:-:S05]  /*0810*/  LOP3.LUT R2, R2, 0x780, RZ, 0xb8, !PT ;  /* 0x0000078002027812 */ /* 0x002fca00078eb8ff */
[----:B------:R2:W-:Y:S02]  /*0820*/  STS [UR8+0x8], R2 ;  /* 0x00000802ff007988 */ /* 0x0005e40008000808 */
.L_x_15:
[----:B------:R-:W-:Y:S05]  /*0830*/  @P3 BRA `(.L_x_17) ;  /* 0x0000000000283947 */ /* 0x000fea0003800000 */
[----:B-12---:R-:W1:Y:S02]  /*0840*/  LDS R2, [UR8+0x8] ;  /* 0x00000808ff027984 */ /* 0x006e640008000800 */
[----:B-1----:R-:W-:-:S05]  /*0850*/  LOP3.LUT R2, R2, 0x1800, RZ, 0xb8, !PT ;  /* 0x0000180002027812 */ /* 0x002fca00078eb8ff */
[----:B------:R5:W-:Y:S02]  /*0860*/  STS [UR8+0x8], R2 ;  /* 0x00000802ff007988 */ /* 0x000be40008000808 */
.L_x_16:
[----:B------:R-:W-:Y:S05]  /*0870*/  @P3 BREAK.RELIABLE B0 ;  /* 0x0000000000003942 */ /* 0x000fea0003800100 */
[----:B------:R-:W-:Y:S05]  /*0880*/  @P3 BRA `(.L_x_18) ;  /* 0x0000000000243947 */ /* 0x000fea0003800000 */
[----:B-1-3--:R-:W1:Y:S01]  /*0890*/  LDS R3, [UR8+0x8] ;  /* 0x00000808ff037984 */ /* 0x00ae620008000800 */
[----:B--2-45:R-:W-:-:S05]  /*08a0*/  IMAD.MOV.U32 R2, RZ, RZ, 0x6000 ;  /* 0x00006000ff027424 */ /* 0x034fca00078e00ff */
[----:B-1----:R-:W-:-:S04]  /*08b0*/  LOP3.LUT R2, R3, 0x4000, R2, 0xd8, !PT ;  /* 0x0000400003027812 */ /* 0x002fc800078ed802 */
[----:B------:R-:W-:-:S05]  /*08c0*/  LOP3.LUT R2, R2, 0x400000, RZ, 0xb8, !PT ;  /* 0x0040000002027812 */ /* 0x000fca00078eb8ff */
[----:B------:R3:W-:Y:S02]  /*08d0*/  STS [UR8+0x8], R2 ;  /* 0x00000802ff007988 */ /* 0x0007e40008000808 */
.L_x_17:
[----:B------:R-:W-:Y:S05]  /*08e0*/  BSYNC.RELIABLE B0 ;  /* 0x0000000000007941 */ /* 0x000fea0003800100 */
.L_x_13:
[----:B-123--:R-:W1:Y:S02]  /*08f0*/  @!P3 LDS R2, [UR8+0x8] ;  /* 0x00000808ff02b984 */ /* 0x00ee640008000800 */
[----:B-1----:R-:W-:-:S05]  /*0900*/  @!P3 LOP3.LUT R2, R2, 0x8000, RZ, 0xb8, !PT ;  /* 0x000080000202b812 */ /* 0x002fca00078eb8ff */
[----:B------:R1:W-:Y:S02]  /*0910*/  @!P3 STS [UR8+0x8], R2 ;  /* 0x00000802ff00b988 */ /* 0x0003e40008000808 */
.L_x_18:
[----:B------:R-:W-:Y:S05]  /*0920*/  BSYNC.RECONVERGENT B1 ;  /* 0x0000000000017941 */ /* 0x000fea0003800200 */
.L_x_12:
[----:B------:R-:W-:Y:S05]  /*0930*/  WARPSYNC.ALL ;  /* 0x0000000000007948 */ /* 0x000fea0003800000 */
[----:B------:R-:W-:Y:S01]  /*0940*/  NOP ;  /* 0x0000000000007918 */ /* 0x000fe20000000000 */
[----:B------:R-:W-:Y:S05]  /*0950*/  @P0 BRA `(.L_x_19) ;  /* 0x0000000000300947 */ /* 0x000fea0003800000 */
[----:B-12345:R-:W1:Y:S01]  /*0960*/  S2R R2, SR_LANEID ;  /* 0x0000000000027919 */ /* 0x03ee620000000000 */
[----:B------:R-:W-:Y:S05]  /*0970*/  WARPSYNC.ALL ;  /* 0x0000000000007948 */ /* 0x000fea0003800000 */
[----:B------:R-:W-:Y:S01]  /*0980*/  NOP ;  /* 0x0000000000007918 */ /* 0x000fe20000000000 */
[----:B-1----:R-:W-:-:S05]  /*0990*/  IMAD.SHL.U32 R7, R2, 0x4, RZ ;  /* 0x0000000402077824 */ /* 0x002fca00078e00ff */
[----:B------:R-:W1:Y:S01]  /*09a0*/  LDS R9, [R7+UR8] ;  /* 0x0000000807097984 */ /* 0x000e620008000800 */
[----:B------:R-:W-:-:S05]  /*09b0*/  IADD3 R2, P1, PT, R7, UR24, RZ ;  /* 0x0000001807027c10 */ /* 0x000fca000ff3e0ff */
[----:B------:R-:W-:-:S05]  /*09c0*/  IMAD.X R3, RZ, RZ, UR25, P1 ;  /* 0x00000019ff037e24 */ /* 0x000fca00088e06ff */
[----:B-1----:R1:W2:Y:S01]  /*09d0*/  ATOMG.E.EXCH.STRONG.GPU PT, RZ, [R2], R9 ;  /* 0x0000000902ff73a8 */ /* 0x0022a200041ee100 */
[----:B------:R-:W-:-:S04]  /*09e0*/  DEPBAR {5,4,3,2,1,0} ;  /* 0x0000003f0000791a */ /* 0x000fc80000000000 */
[----:B------:R-:W3:Y:S02]  /*09f0*/  CCTL.E.C.LDCU.IV.DEEP [UR24] ;  /* 0x0000000018007540 */ /* 0x000ee40009c08000 */
[----:B---3--:R1:W-:Y:S01]  /*0a00*/  UTMACCTL.IV [UR24] ;  /* 0x00000000180079b9 */ /* 0x0083e20008000000 */
[----:B------:R-:W-:Y:S01]  /*0a10*/  NOP ;  /* 0x0000000000007918 */ /* 0x000fe20000000000 */
.L_x_19:
[----:B------:R-:W-:Y:S05]  /*0a20*/  @P0 BRA `(.L_x_20) ;  /* 0x00000000000c0947 */ /* 0x000fea0003800000 */
[----:B------:R0:W-:Y:S01]  /*0a30*/  UTMACMDFLUSH ;  /* 0x00000000000079b7 */ /* 0x0001e20000000000 */
[----:B------:R-:W-:Y:S05]  /*0a40*/  @P0 BRA `(.L_x_20) ;  /* 0x0000000000040947 */ /* 0x000fea0003800000 */
[----:B------:R-:W-:-:S04]  /*0a50*/  DEPBAR.LE SB0, 0x0 ;  /* 0x000080000000791a */ /* 0x000fc80000000000 */
.L_x_20:
[----:B------:R-:W-:Y:S05]  /*0a60*/  WARPSYNC.ALL ;  /* 0x0000000000007948 */ /* 0x000fea0003800000 */
[----:B------:R-:W-:Y:S01]  /*0a70*/  NOP ;  /* 0x0000000000007918 */ /* 0x000fe20000000000 */
[----:B--2---:R-:W-:Y:S06]  /*0a80*/  BAR.SYNC.DEFER_BLOCKING 0x0 ;  /* 0x0000000000007b1d */ /* 0x004fec0000010000 */
[----:B------:R-:W-:Y:S02]  /*0a90*/  BSSY.RECONVERGENT B1, `(.L_x_21) ;  /* 0x000000b000017945 */ /* 0x000fe40003800200 */
[----:B------:R-:W-:Y:S06]  /*0aa0*/  BAR.SYNC.DEFER_BLOCKING 0x0 ;  /* 0x0000000000007b1d */ /* 0x000fec0000010000 */
[----:B------:R2:W-:Y:S01]  /*0ab0*/  @!P0 STS [R4], RZ ;  /* 0x000000ff04008388 */ /* 0x0005e20000000800 */
[----:B------:R-:W-:Y:S01]  /*0ac0*/  NOP ;  /* 0x0000000000007918 */ /* 0x000fe20000000000 */
[----:B------:R-:W-:Y:S05]  /*0ad0*/  @P3 BRA `(.L_x_22) ;  /* 0x0000000000183947 */ /* 0x000fea0003800000 */
[----:B-1-345:R-:W1:Y:S01]  /*0ae0*/  LDS R2, [UR8+0x8] ;  /* 0x00000808ff027984 */ /* 0x03ae620008000800 */
[----:B------:R-:W3:Y:S01]  /*0af0*/  LDC.64 R8, c[0x0][0x388] ;  /* 0x0000e200ff087b82 */ /* 0x000ee20000000a00 */
[----:B------:R-:W-:Y:S02]  /*0b00*/  IMAD.MOV.U32 R3, RZ, RZ, 0x70 ;  /* 0x00000070ff037424 */ /* 0x000fe400078e00ff */
[----:B---3--:R3:W-:Y:S03]  /*0b10*/  STS.64 [UR8], R8 ;  /* 0x00000008ff007988 */ /* 0x0087e60008000a08 */
[----:B-1----:R-:W-:-:S05]  /*0b20*/  LOP3.LUT R2, R2, 0x10, R3, 0xd8, !PT ;  /* 0x0000001002027812 */ /* 0x002fca00078ed803 */
[----:B------:R3:W-:Y:S02]  /*0b30*/  STS [UR8+0x8], R2 ;  /* 0x00000802ff007988 */ /* 0x0007e40008000808 */
.L_x_22:
[----:B-1----:R-:W-:Y:S05]  /*0b40*/  BSYNC.RECONVERGENT B1 ;  /* 0x0000000000017941 */ /* 0x002fea0003800200 */
.L_x_21:
[----:B------:R-:W-:Y:S04]  /*0b50*/  BSSY.RECONVERGENT B2, `(.L_x_23) ;  /* 0x000000f000027945 */ /* 0x000fe80003800200 */
[----:B------:R-:W-:Y:S04]  /*0b60*/  BSSY.RELIABLE B1, `(.L_x_24) ;  /* 0x000000c000017945 */ /* 0x000fe80003800100 */
[----:B------:R-:W-:Y:S05]  /*0b70*/  @P3 BRA `(.L_x_25) ;  /* 0x0000000000283947 */ /* 0x000fea0003800000 */
[----:B---345:R-:W1:Y:S01]  /*0b80*/  LDS R2, [UR8+0x34] ;  /* 0x00003408ff027984 */ /* 0x038e620008000800 */
[----:B------:R-:W-:Y:S01]  /*0b90*/  IMAD.MOV.U32 R3, RZ, RZ, 0x3f000000 ;  /* 0x3f000000ff037424 */ /* 0x000fe200078e00ff */
[----:B------:R-:W-:Y:S05]  /*0ba0*/  @P3 BREAK.RELIABLE B1 ;  /* 0x0000000000013942 */ /* 0x000fea0003800100 */
[----:B-1----:R-:W-:-:S05]  /*0bb0*/  LOP3.LUT R2, R2, 0xff000000, R3, 0xb8, !PT ;  /* 0xff00000002027812 */ /* 0x002fca00078eb803 */
[----:B------:R1:W-:Y:S01]  /*0bc0*/  STS [UR8+0x34], R2 ;  /* 0x00003402ff007988 */ /* 0x0003e20008000808 */
[----:B------:R-:W-:Y:S05]  /*0bd0*/  @P3 BRA `(.L_x_26) ;  /* 0x0000000000183947 */ /* 0x000fea0003800000 */
[----:B------:R-:W3:Y:S01]  /*0be0*/  LDS R3, [UR8+0x38] ;  /* 0x00003808ff037984 */ /* 0x000ee20008000800 */
[----:B-1----:R-:W-:-:S05]  /*0bf0*/  IMAD.MOV.U32 R2, RZ, RZ, 0x3f ;  /* 0x0000003fff027424 */ /* 0x002fca00078e00ff */
[----:B---3--:R-:W-:-:S05]  /*0c00*/  LOP3.LUT R2, R3, 0xff, R2, 0xb8, !PT ;  /* 0x000000ff03027812 */ /* 0x008fca00078eb802 */
[----:B------:R1:W-:Y:S02]  /*0c10*/  STS [UR8+0x38], R2 ;  /* 0x00003802ff007988 */ /* 0x0003e40008000808 */
.L_x_25:
[----:B------:R-:W-:Y:S05]  /*0c20*/  BSYNC.RELIABLE B1 ;  /* 0x0000000000017941 */ /* 0x000fea0003800100 */
.L_x_24:
[----:B------:R1:W-:Y:S02]  /*0c30*/  @!P3 STS [UR8+0x20], R5 ;  /* 0x00002005ff00b988 */ /* 0x0003e40008000808 */
.L_x_26:
[----:B------:R-:W-:Y:S05]  /*0c40*/  BSYNC.RECONVERGENT B2 ;  /* 0x0000000000027941 */ /* 0x000fea0003800200 */
.L_x_23:
[----:B------:R-:W-:Y:S05]  /*0c50*/  WARPSYNC.ALL ;  /* 0x0000000000007948 */ /* 0x000fea0003800000 */
[----:B------:R-:W-:Y:S01]  /*0c60*/  NOP ;  /* 0x0000000000007918 */ /* 0x000fe20000000000 */
[----:B-1----:R-:W1:Y:S01]  /*0c70*/  LDC R5, c[0x0][0x39c] ;  /* 0x0000e700ff057b82 */ /* 0x002e620000000800 */
[----:B------:R-:W-:Y:S01]  /*0c80*/  BSSY.RECONVERGENT B2, `(.L_x_27) ;  /* 0x000000b000027945 */ /* 0x000fe20003800200 */
[----:B-1----:R-:W-:-:S03]  /*0c90*/  VIADD R5, R5, 0xffffffff ;  /* 0xffffffff05057836 */ /* 0x002fc60000000000 */
[----:B------:R-:W-:Y:S05]  /*0ca0*/  @P3 BRA `(.L_x_28) ;  /* 0x0000000000203947 */ /* 0x000fea0003800000 */
[----:B---345:R-:W1:Y:S01]  /*0cb0*/  LDS R2, [UR8+0x1c] ;  /* 0x00001c08ff027984 */ /* 0x038e620008000800 */
[----:B------:R-:W3:Y:S03]  /*0cc0*/  LDC.64 R8, c[0x0][0x3b0] ;  /* 0x0000ec00ff087b82 */ /* 0x000ee60000000a00 */
[----:B------:R4:W-:Y:S01]  /*0cd0*/  STS [UR8+0x24], R5 ;  /* 0x00002405ff007988 */ /* 0x0009e20008000808 */
[--C-:B---3--:R-:W-:Y:S02]  /*0ce0*/  SHF.R.U32.HI R7, RZ, 0x4, R9.reuse ;  /* 0x00000004ff077819 */ /* 0x108fe40000011609 */
[----:B------:R-:W-:-:S05]  /*0cf0*/  SHF.R.U64 R3, R8, 0x4, R9 ;  /* 0x0000000408037819 */ /* 0x000fca0000001209 */
[----:B------:R4:W-:Y:S01]  /*0d00*/  STS [UR8+0xc], R3 ;  /* 0x00000c03ff007988 */ /* 0x0009e20008000808 */
[----:B-1----:R-:W-:-:S05]  /*0d10*/  LOP3.LUT R2, R2, 0xf, R7, 0xb8, !PT ;  /* 0x0000000f02027812 */ /* 0x002fca00078eb807 */
[----:B------:R4:W-:Y:S02]  /*0d20*/  STS [UR8+0x1c], R2 ;  /* 0x00001c02ff007988 */ /* 0x0009e40008000808 */
.L_x_28:
[----:B------:R-:W-:Y:S05]  /*0d30*/  BSYNC.RECONVERGENT B2 ;  /* 0x0000000000027941 */ /* 0x000fea0003800200 */
.L_x_27:
[----:B------:R-:W-:Y:S04]  /*0d40*/  BSSY.RECONVERGENT B3, `(.L_x_29) ;  /* 0x000001d000037945 */ /* 0x000fe80003800200 */
[----:B------:R-:W-:Y:S04]  /*0d50*/  BSSY.RELIABLE B2, `(.L_x_30) ;  /* 0x0000018000027945 */ /* 0x000fe80003800100 */
[----:B------:R-:W-:Y:S05]  /*0d60*/  @P3 BRA `(.L_x_31) ;  /* 0x00000000001c3947 */ /* 0x000fea0003800000 */
[----:B---345:R-:W1:Y:S02]  /*0d70*/  LDS R2, [UR8+0x34] ;  /* 0x00003408ff027984 */ /* 0x038e640008000800 */
[----:B-1----:R-:W-:-:S05]  /*0d80*/  LOP3.LUT R2, R2, 0x7, RZ, 0xb8, !PT ;  /* 0x0000000702027812 */ /* 0x002fca00078eb8ff */
[----:B------:R1:W-:Y:S01]  /*0d90*/  STS [UR8+0x34], R2 ;  /* 0x00003402ff007988 */ /* 0x0003e20008000808 */
[----:B------:R-:W-:Y:S05]  /*0da0*/  @P3 BRA `(.L_x_32) ;  /* 0x00000000001c3947 */ /* 0x000fea0003800000 */
[----:B-1----:R-:W1:Y:S02]  /*0db0*/  LDS R2, [UR8+0x34] ;  /* 0x00003408ff027984 */ /* 0x002e640008000800 */
[----:B-1----:R-:W-:-:S05]  /*0dc0*/  LOP3.LUT R2, R2, 0x38, RZ, 0xb8, !PT ;  /* 0x0000003802027812 */ /* 0x002fca00078eb8ff */
[----:B------:R1:W-:Y:S02]  /*0dd0*/  STS [UR8+0x34], R2 ;  /* 0x00003402ff007988 */ /* 0x0003e40008000808 */
.L_x_31:
[----:B------:R-:W-:Y:S05]  /*0de0*/  @P3 BRA `(.L_x_33) ;  /* 0x00000000001c3947 */ /* 0x000fea0003800000 */
[----:B-1-345:R-:W1:Y:S02]  /*0df0*/  LDS R2, [UR8+0x8] ;  /* 0x00000808ff027984 */ /* 0x03ae640008000800 */
[----:B-1----:R-:W-:-:S05]  /*0e00*/  LOP3.LUT R2, R2, 0x780, RZ, 0xb8, !PT ;  /* 0x0000078002027812 */ /* 0x002fca00078eb8ff */
[----:B------:R3:W-:Y:S02]  /*0e10*/  STS [UR8+0x8], R2 ;  /* 0x00000802ff007988 */ /* 0x0007e40008000808 */
.L_x_32:
[----:B------:R-:W-:Y:S05]  /*0e20*/  @P3 BRA `(.L_x_34) ;  /* 0x0000000000283947 */ /* 0x000fea0003800000 */
[----:B-1-3--:R-:W1:Y:S02]  /*0e30*/  LDS R2, [UR8+0x8] ;  /* 0x00000808ff027984 */ /* 0x00ae640008000800 */
[----:B-1----:R-:W-:-:S05]  /*0e40*/  LOP3.LUT R2, R2, 0x1800, RZ, 0xb8, !PT ;  /* 0x0000180002027812 */ /* 0x002fca00078eb8ff */
[----:B------:R1:W-:Y:S02]  /*0e50*/  STS [UR8+0x8], R2 ;  /* 0x00000802ff007988 */ /* 0x0003e40008000808 */
.L_x_33:
[----:B------:R-:W-:Y:S05]  /*0e60*/  @P3 BREAK.RELIABLE B2 ;  /* 0x0000000000023942 */ /* 0x000fea0003800100 */
[----:B------:R-:W-:Y:S05]  /*0e70*/  @P3 BRA `(.L_x_35) ;  /* 0x0000000000243947 */ /* 0x000fea0003800000 */
[----:B-1-345:R-:W1:Y:S01]  /*0e80*/  LDS R2, [UR8+0x8] ;  /* 0x00000808ff027984 */ /* 0x03ae620008000800 */
[----:B------:R-:W-:-:S05]  /*0e90*/  IMAD.MOV.U32 R3, RZ, RZ, 0x6000 ;  /* 0x00006000ff037424 */ /* 0x000fca00078e00ff */
[----:B-1----:R-:W-:-:S04]  /*0ea0*/  LOP3.LUT R2, R2, 0x4000, R3, 0xd8, !PT ;  /* 0x0000400002027812 */ /* 0x002fc800078ed803 */
[----:B------:R-:W-:-:S05]  /*0eb0*/  LOP3.LUT R2, R2, 0x400000, RZ, 0xb8, !PT ;  /* 0x0040000002027812 */ /* 0x000fca00078eb8ff */
[----:B------:R4:W-:Y:S02]  /*0ec0*/  STS [UR8+0x8], R2 ;  /* 0x00000802ff007988 */ /* 0x0009e40008000808 */
.L_x_34:
[----:B------:R-:W-:Y:S05]  /*0ed0*/  BSYNC.RELIABLE B2 ;  /* 0x0000000000027941 */ /* 0x000fea0003800100 */
.L_x_30:
[----:B-1-34-:R-:W1:Y:S02]  /*0ee0*/  @!P3 LDS R2, [UR8+0x8] ;  /* 0x00000808ff02b984 */ /* 0x01ae640008000800 */
[----:B-1----:R-:W-:-:S05]  /*0ef0*/  @!P3 LOP3.LUT R2, R2, 0x8000, RZ, 0xb8, !PT ;  /* 0x000080000202b812 */ /* 0x002fca00078eb8ff */
[----:B------:R1:W-:Y:S02]  /*0f00*/  @!P3 STS [UR8+0x8], R2 ;  /* 0x00000802ff00b988 */ /* 0x0003e40008000808 */
.L_x_35:
[----:B------:R-:W-:Y:S05]  /*0f10*/  BSYNC.RECONVERGENT B3 ;  /* 0x0000000000037941 */ /* 0x000fea0003800200 */
.L_x_29:
[----:B------:R-:W-:Y:S05]  /*0f20*/  WARPSYNC.ALL ;  /* 0x0000000000007948 */ /* 0x000fea0003800000 */
[----:B------:R-:W-:Y:S01]  /*0f30*/  NOP ;  /* 0x0000000000007918 */ /* 0x000fe20000000000 */
[----:B------:R-:W-:-:S04]  /*0f40*/  UIADD3 UR5, UPT, UPT, UR4, 0x80, URZ ;  /* 0x0000008004057890 */ /* 0x000fc8000fffe0ff */
[----:B------:R-:W-:-:S04]  /*0f50*/  UIADD3 UR26, UP0, UPT, UR5, UR20, URZ ;  /* 0x00000014051a7290 */ /* 0x000fc8000ff1e0ff */
[----:B------:R-:W-:Y:S01]  /*0f60*/  ULEA.HI.X.SX32 UR27, UR5, UR21, 0x1, UP0 ;  /* 0x00000015051b7291 */ /* 0x000fe200080f0eff */
[----:B------:R-:W-:Y:S11]  /*0f70*/  @P0 BRA `(.L_x_36) ;  /* 0x0000000000300947 */ /* 0x000ff60003800000 */
[----:B-1-345:R-:W1:Y:S01]  /*0f80*/  S2R R2, SR_LANEID ;  /* 0x0000000000027919 */ /* 0x03ae620000000000 */
[----:B------:R-:W-:Y:S05]  /*0f90*/  WARPSYNC.ALL ;  /* 0x0000000000007948 */ /* 0x000fea0003800000 */
[----:B------:R-:W-:Y:S01]  /*0fa0*/  NOP ;  /* 0x0000000000007918 */ /* 0x000fe20000000000 */
[----:B-1----:R-:W-:-:S05]  /*0fb0*/  IMAD.SHL.U32 R8, R2, 0x4, RZ ;  /* 0x0000000402087824 */ /* 0x002fca00078e00ff */
[----:B------:R-:W1:Y:S01]  /*0fc0*/  LDS R7, [R8+UR8] ;  /* 0x0000000808077984 */ /* 0x000e620008000800 */
[----:B------:R-:W-:-:S05]  /*0fd0*/  IADD3 R2, P1, PT, R8, UR26, RZ ;  /* 0x0000001a08027c10 */ /* 0x000fca000ff3e0ff */
[----:B------:R-:W-:-:S05]  /*0fe0*/  IMAD.X R3, RZ, RZ, UR27, P1 ;  /* 0x0000001bff037e24 */ /* 0x000fca00088e06ff */
[----:B-1----:R1:W3:Y:S01]  /*0ff0*/  ATOMG.E.EXCH.STRONG.GPU PT, RZ, [R2], R7 ;  /* 0x0000000702ff73a8 */ /* 0x0022e200041ee100 */
[----:B------:R-:W-:-:S04]  /*1000*/  DEPBAR {5,4,3,2,1,0} ;  /* 0x0000003f0000791a */ /* 0x000fc80000000000 */
[----:B------:R-:W4:Y:S02]  /*1010*/  CCTL.E.C.LDCU.IV.DEEP [UR26] ;  /* 0x000000001a007540 */ /* 0x000f240009c08000 */
[----:B----4-:R1:W-:Y:S01]  /*1020*/  UTMACCTL.IV [UR26] ;  /* 0x000000001a0079b9 */ /* 0x0103e20008000000 */
[----:B------:R-:W-:Y:S01]  /*1030*/  NOP ;  /* 0x0000000000007918 */ /* 0x000fe20000000000 */
.L_x_36:
[----:B------:R-:W-:Y:S05]  /*1040*/  @P0 BRA `(.L_x_37) ;  /* 0x00000000000c0947 */ /* 0x000fea0003800000 */
[----:B------:R0:W-:Y:S01]  /*1050*/  UTMACMDFLUSH ;  /* 0x00000000000079b7 */ /* 0x0001e20000000000 */
[----:B------:R-:W-:Y:S05]  /*1060*/  @P0 BRA `(.L_x_37) ;  /* 0x0000000000040947 */ /* 0x000fea0003800000 */
[----:B------:R-:W-:-:S04]  /*1070*/  DEPBAR.LE SB0, 0x0 ;  /* 0x000080000000791a */ /* 0x000fc80000000000 */
.L_x_37:
[----:B------:R-:W-:Y:S05]  /*1080*/  WARPSYNC.ALL ;  /* 0x0000000000007948 */ /* 0x000fea0003800000 */
[----:B------:R-:W-:Y:S01]  /*1090*/  NOP ;  /* 0x0000000000007918 */ /* 0x000fe20000000000 */
[----:B---3--:R-:W-:Y:S06]  /*10a0*/  BAR.SYNC.DEFER_BLOCKING 0x0 ;  /* 0x0000000000007b1d */ /* 0x008fec0000010000 */
[----:B------:R-:W-:Y:S02]  /*10b0*/  BSSY.RECONVERGENT B3, `(.L_x_38) ;  /* 0x000000b000037945 */ /* 0x000fe40003800200 */
[----:B------:R-:W-:Y:S06]  /*10c0*/  BAR.SYNC.DEFER_BLOCKING 0x0 ;  /* 0x0000000000007b1d */ /* 0x000fec0000010000 */
[----:B------:R3:W-:Y:S01]  /*10d0*/  @!P0 STS [R4], RZ ;  /* 0x000000ff04008388 */ /* 0x0007e20000000800 */
[----:B------:R-:W-:Y:S01]  /*10e0*/  NOP ;  /* 0x0000000000007918 */ /* 0x000fe20000000000 */
[----:B------:R-:W-:Y:S05]  /*10f0*/  @P3 BRA `(.L_x_39) ;  /* 0x0000000000183947 */ /* 0x000fea0003800000 */
[----:B-1--45:R-:W1:Y:S01]  /*1100*/  LDS R2, [UR8+0x8] ;  /* 0x00000808ff027984 */ /* 0x032e620008000800 */
[----:B------:R-:W4:Y:S01]  /*1110*/  LDC.64 R8, c[0x0][0x390] ;  /* 0x0000e400ff087b82 */ /* 0x000f220000000a00 */
[----:B------:R-:W-:Y:S02]  /*1120*/  IMAD.MOV.U32 R3, RZ, RZ, 0x70 ;  /* 0x00000070ff037424 */ /* 0x000fe400078e00ff */
[----:B----4-:R4:W-:Y:S03]  /*1130*/  STS.64 [UR8], R8 ;  /* 0x00000008ff007988 */ /* 0x0109e60008000a08 */
[----:B-1----:R-:W-:-:S05]  /*1140*/  LOP3.LUT R2, R2, 0x10, R3, 0xd8, !PT ;  /* 0x0000001002027812 */ /* 0x002fca00078ed803 */
[----:B------:R4:W-:Y:S02]  /*1150*/  STS [UR8+0x8], R2 ;  /* 0x00000802ff007988 */ /* 0x0009e40008000808 */
.L_x_39:
[----:B-1----:R-:W-:Y:S05]  /*1160*/  BSYNC.RECONVERGENT B3 ;  /* 0x0000000000037941 */ /* 0x002fea0003800200 */
.L_x_38:
[----:B------:R-:W-:Y:S04]  /*1170*/  BSSY.RECONVERGENT B4, `(.L_x_40) ;  /* 0x0000033000047945 */ /* 0x000fe80003800200 */
[----:B------:R-:W-:Y:S04]  /*1180*/  BSSY.RELIABLE B3, `(.L_x_41) ;  /* 0x000002e000037945 */ /* 0x000fe80003800100 */
[----:B------:R-:W-:Y:S05]  /*1190*/  @P3 BRA `(.L_x_42) ;  /* 0x0000000000243947 */ /* 0x000fea0003800000 */
[----:B----45:R-:W1:Y:S01]  /*11a0*/  LDS R2, [UR8+0x34] ;  /* 0x00003408ff027984 */ /* 0x030e620008000800 */
[----:B------:R-:W-:-:S05]  /*11b0*/  IMAD.MOV.U32 R3, RZ, RZ, 0x3f000000 ;  /* 0x3f000000ff037424 */ /* 0x000fca00078e00ff */
[----:B-1----:R-:W-:-:S05]  /*11c0*/  LOP3.LUT R2, R2, 0xff000000, R3, 0xb8, !PT ;  /* 0xff00000002027812 */ /* 0x002fca00078eb803 */
[----:B------:R1:W-:Y:S01]  /*11d0*/  STS [UR8+0x34], R2 ;  /* 0x00003402ff007988 */ /* 0x0003e20008000808 */
[----:B------:R-:W-:Y:S05]  /*11e0*/  @P3 BRA `(.L_x_43) ;  /* 0x0000000000183947 */ /* 0x000fea0003800000 */
[----:B-1----:R-:W1:Y:S01]  /*11f0*/  LDS R2, [UR8+0x38] ;  /* 0x00003808ff027984 */ /* 0x002e620008000800 */
[----:B------:R-:W-:-:S05]  /*1200*/  IMAD.MOV.U32 R3, RZ, RZ, 0x7f ;  /* 0x0000007fff037424 */ /* 0x000fca00078e00ff */
[----:B-1----:R-:W-:-:S05]  /*1210*/  LOP3.LUT R2, R2, 0xff, R3, 0xb8, !PT ;  /* 0x000000ff02027812 */ /* 0x002fca00078eb803 */
[----:B------:R1:W-:Y:S02]  /*1220*/  STS [UR8+0x38], R2 ;  /* 0x00003802ff007988 */ /* 0x0003e40008000808 */
.L_x_42:
[----:B------:R-:W-:Y:S05]  /*1230*/  @P3 BRA `(.L_x_44) ;  /* 0x00000000000c3947 */ /* 0x000fea0003800000 */
[----:B------:R1:W-:Y:S02]  /*1240*/  STS [UR8+0x20], R5 ;  /* 0x00002005ff007988 */ /* 0x0003e40008000808 */
.L_x_43:
[----:B------:R-:W-:Y:S05]  /*1250*/  @P3 BRA `(.L_x_45) ;  /* 0x0000000000243947 */ /* 0x000fea0003800000 */
[----:B------:R1:W-:Y:S02]  /*1260*/  STS [UR8+0x24], R6 ;  /* 0x00002406ff007988 */ /* 0x0003e40008000808 */
.L_x_44:
[----:B------:R-:W-:Y:S05]  /*1270*/  @P3 BRA `(.L_x_46) ;  /* 0x00000000002c3947 */ /* 0x000fea0003800000 */
[----:B-1--45:R-:W1:Y:S01]  /*1280*/  LDS R2, [UR8+0x1c] ;  /* 0x00001c08ff027984 */ /* 0x032e620008000800 */
[----:B------:R-:W4:Y:S02]  /*1290*/  LDC.64 R6, c[0x0][0x3b8] ;  /* 0x0000ee00ff067b82 */ /* 0x000f240000000a00 */
[--C-:B----4-:R-:W-:Y:S02]  /*12a0*/  SHF.R.U32.HI R5, RZ, 0x4, R7.reuse ;  /* 0x00000004ff057819 */ /* 0x110fe40000011607 */
[----:B------:R-:W-:-:S05]  /*12b0*/  SHF.R.U64 R3, R6, 0x4, R7 ;  /* 0x0000000406037819 */ /* 0x000fca0000001207 */
[----:B------:R4:W-:Y:S01]  /*12c0*/  STS [UR8+0xc], R3 ;  /* 0x00000c03ff007988 */ /* 0x0009e20008000808 */
[----:B-1----:R-:W-:-:S05]  /*12d0*/  LOP3.LUT R2, R2, 0xf, R5, 0xb8, !PT ;  /* 0x0000000f02027812 */ /* 0x002fca00078eb805 */
[----:B------:R4:W-:Y:S02]  /*12e0*/  STS [UR8+0x1c], R2 ;  /* 0x00001c02ff007988 */ /* 0x0009e40008000808 */
.L_x_45:
[----:B------:R-:W-:Y:S05]  /*12f0*/  @P3 BRA `(.L_x_47) ;  /* 0x00000000001c3947 */ /* 0x000fea0003800000 */
[----:B-1--45:R-:W1:Y:S02]  /*1300*/  LDS R2, [UR8+0x34] ;  /* 0x00003408ff027984 */ /* 0x032e640008000800 */
[----:B-1----:R-:W-:-:S05]  /*1310*/  LOP3.LUT R2, R2, 0x7, RZ, 0xb8, !PT ;  /* 0x0000000702027812 */ /* 0x002fca00078eb8ff */
[----:B------:R1:W-:Y:S02]  /*1320*/  STS [UR8+0x34], R2 ;  /* 0x00003402ff007988 */ /* 0x0003e40008000808 */
.L_x_46:
[----:B------:R-:W-:Y:S05]  /*1330*/  @P3 BRA `(.L_x_48) ;  /* 0x00000000001c3947 */ /* 0x000fea0003800000 */
[----:B-1--45:R-:W1:Y:S02]  /*1340*/  LDS R2, [UR8+0x34] ;  /* 0x00003408ff027984 */ /* 0x032e640008000800 */
[----:B-1----:R-:W-:-:S05]  /*1350*/  LOP3.LUT R2, R2, 0x38, RZ, 0xb8, !PT ;  /* 0x0000003802027812 */ /* 0x002fca00078eb8ff */
[----:B------:R1:W-:Y:S02]  /*1360*/  STS [UR8+0x34], R2 ;  /* 0x00003402ff007988 */ /* 0x0003e40008000808 */
.L_x_47:
[----:B------:R-:W-:Y:S05]  /*1370*/  @P3 BRA `(.L_x_49) ;  /* 0x00000000001c3947 */ /* 0x000fea0003800000 */
[----:B-1--45:R-:W1:Y:S02]  /*1380*/  LDS R2, [UR8+0x8] ;  /* 0x00000808ff027984 */ /* 0x032e640008000800 */
[----:B-1----:R-:W-:-:S05]  /*1390*/  LOP3.LUT R2, R2, 0x780, RZ, 0xb8, !PT ;  /* 0x0000078002027812 */ /* 0x002fca00078eb8ff */
[----:B------:R1:W-:Y:S02]  /*13a0*/  STS [UR8+0x8], R2 ;  /* 0x00000802ff007988 */ /* 0x0003e40008000808 */
.L_x_48:
[----:B------:R-:W-:Y:S05]  /*13b0*/  @P3 BRA `(.L_x_50) ;  /* 0x0000000000283947 */ /* 0x000fea0003800000 */
[----:B-1--45:R-:W1:Y:S02]  /*13c0*/  LDS R2, [UR8+0x8] ;  /* 0x00000808ff027984 */ /* 0x032e640008000800 */
[----:B-1----:R-:W-:-:S05]  /*13d0*/  LOP3.LUT R2, R2, 0x1800, RZ, 0xb8, !PT ;  /* 0x0000180002027812 */ /* 0x002fca00078eb8ff */
[----:B------:R1:W-:Y:S02]  /*13e0*/  STS [UR8+0x8], R2 ;  /* 0x00000802ff007988 */ /* 0x0003e40008000808 */
.L_x_49:
[----:B------:R-:W-:Y:S05]  /*13f0*/  @P3 BREAK.RELIABLE B3 ;  /* 0x0000000000033942 */ /* 0x000fea0003800100 */
[----:B------:R-:W-:Y:S05]  /*1400*/  @P3 BRA `(.L_x_51) ;  /* 0x0000000000243947 */ /* 0x000fea0003800000 */
[----:B-1--45:R-:W1:Y:S01]  /*1410*/  LDS R2, [UR8+0x8] ;  /* 0x00000808ff027984 */ /* 0x032e620008000800 */
[----:B------:R-:W-:-:S05]  /*1420*/  IMAD.MOV.U32 R3, RZ, RZ, 0x6000 ;  /* 0x00006000ff037424 */ /* 0x000fca00078e00ff */
[----:B-1----:R-:W-:-:S04]  /*1430*/  LOP3.LUT R2, R2, 0x4000, R3, 0xd8, !PT ;  /* 0x0000400002027812 */ /* 0x002fc800078ed803 */
[----:B------:R-:W-:-:S05]  /*1440*/  LOP3.LUT R2, R2, 0x400000, RZ, 0xb8, !PT ;  /* 0x0040000002027812 */ /* 0x000fca00078eb8ff */
[----:B------:R1:W-:Y:S02]  /*1450*/  STS [UR8+0x8], R2 ;  /* 0x00000802ff007988 */ /* 0x0003e40008000808 */
.L_x_50:
[----:B------:R-:W-:Y:S05]  /*1460*/  BSYNC.RELIABLE B3 ;  /* 0x0000000000037941 */ /* 0x000fea0003800100 */
.L_x_41:
[----:B-1--45:R-:W1:Y:S02]  /*1470*/  @!P3 LDS R2, [UR8+0x8] ;  /* 0x00000808ff02b984 */ /* 0x032e640008000800 */
[----:B-1----:R-:W-:-:S05]  /*1480*/  @!P3 LOP3.LUT R2, R2, 0x8000, RZ, 0xb8, !PT ;  /* 0x000080000202b812 */ /* 0x002fca00078eb8ff */
[----:B------:R1:W-:Y:S02]  /*1490*/  @!P3 STS [UR8+0x8], R2 ;  /* 0x00000802ff00b988 */ /* 0x0003e40008000808 */
.L_x_51:
[----:B------:R-:W-:Y:S05]  /*14a0*/  BSYNC.RECONVERGENT B4 ;  /* 0x0000000000047941 */ /* 0x000fea0003800200 */
.L_x_40:
[----:B------:R-:W-:Y:S05]  /*14b0*/  WARPSYNC.ALL ;  /* 0x0000000000007948 */ /* 0x000fea0003800000 */
[----:B------:R-:W-:Y:S01]  /*14c0*/  NOP ;  /* 0x0000000000007918 */ /* 0x000fe20000000000 */
[----:B------:R-:W-:-:S04]  /*14d0*/  UIADD3 UR4, UPT, UPT, UR4, 0x100, URZ ;  /* 0x0000010004047890 */ /* 0x000fc8000fffe0ff */
[----:B------:R-:W-:-:S04]  /*14e0*/  UIADD3 UR20, UP0, UPT, UR4, UR20, URZ ;  /* 0x0000001404147290 */ /* 0x000fc8000ff1e0ff */
[----:B------:R-:W-:Y:S01]  /*14f0*/  ULEA.HI.X.SX32 UR21, UR4, UR21, 0x1, UP0 ;  /* 0x0000001504157291 */ /* 0x000fe200080f0eff */
[----:B------:R-:W-:Y:S11]  /*1500*/  @P0 BRA `(.L_x_52) ;  /* 0x0000000000300947 */ /* 0x000ff60003800000 */
[----:B-1--45:R-:W1:Y:S01]  /*1510*/  S2R R2, SR_LANEID ;  /* 0x0000000000027919 */ /* 0x032e620000000000 */
[----:B------:R-:W-:Y:S05]  /*1520*/  WARPSYNC.ALL ;  /* 0x0000000000007948 */ /* 0x000fea0003800000 */
[----:B------:R-:W-:Y:S01]  /*1530*/  NOP ;  /* 0x0000000000007918 */ /* 0x000fe20000000000 */
[----:B-123--:R-:W-:-:S05]  /*1540*/  IMAD.SHL.U32 R4, R2, 0x4, RZ ;  /* 0x0000000402047824 */ /* 0x00efca00078e00ff */
        /* <DEDUP_REMOVED lines=8> */
.L_x_52:
[----:B------:R-:W-:Y:S05]  /*15d0*/  @P0 BRA `(.L_x_53) ;  /* 0x00000000000c0947 */ /* 0x000fea0003800000 */
[----:B------:R0:W-:Y:S01]  /*15e0*/  UTMACMDFLUSH ;  /* 0x00000000000079b7 */ /* 0x0001e20000000000 */
[----:B------:R-:W-:Y:S05]  /*15f0*/  @P0 BRA `(.L_x_53) ;  /* 0x0000000000040947 */ /* 0x000fea0003800000 */
[----:B------:R-:W-:-:S04]  /*1600*/  DEPBAR.LE SB0, 0x0 ;  /* 0x000080000000791a */ /* 0x000fc80000000000 */
.L_x_53:
[----:B------:R-:W-:Y:S05]  /*1610*/  WARPSYNC.ALL ;  /* 0x0000000000007948 */ /* 0x000fea0003800000 */
[----:B------:R-:W-:Y:S01]  /*1620*/  NOP ;  /* 0x0000000000007918 */ /* 0x000fe20000000000 */
[----:B--2---:R-:W-:Y:S01]  /*1630*/  BAR.SYNC.DEFER_BLOCKING 0x0 ;  /* 0x0000000000007b1d */ /* 0x004fe20000010000 */
[----:B-1--45:R-:W-:Y:S01]  /*1640*/  SHF.R.U32.HI R2, RZ, 0x5, R0 ;  /* 0x00000005ff027819 */ /* 0x032fe20000011600 */
[----:B------:R-:W-:Y:S01]  /*1650*/  UIADD3 UR12, UPT, UPT, UR8, 0x6010, URZ ;  /* 0x00006010080c7890 */ /* 0x000fe2000fffe0ff */
[----:B------:R-:W-:Y:S01]  /*1660*/  ISETP.GE.AND P0, PT, R10, 0x1, PT ;  /* 0x000000010a00780c */ /* 0x000fe20003f06270 */
[----:B------:R-:W-:Y:S01]  /*1670*/  USHF.L.U32 UR15, UR7, 0x7, URZ ;  /* 0x00000007070f7899 */ /* 0x000fe200080006ff */
[----:B------:R-:W-:Y:S01]  /*1680*/  R2UR UR22, R2 ;  /* 0x00000000021672ca */ /* 0x000fe200000e0000 */
[----:B------:R-:W-:Y:S01]  /*1690*/  VOTEU.ALL UP0, P3 ;  /* 0x0000000000ff7886 */ /* 0x000fe20001800000 */
[----:B------:R-:W-:Y:S01]  /*16a0*/  UMOV UR4, 0x1 ;  /* 0x0000000100047882 */ /* 0x000fe20000000000 */
[----:B------:R-:W-:Y:S01]  /*16b0*/  VOTEU.ALL UP1, P3 ;  /* 0x0000000000ff7886 */ /* 0x000fe20001820000 */
[----:B------:R-:W-:Y:S01]  /*16c0*/  USHF.L.U32 UR19, UR9, 0x6, URZ ;  /* 0x0000000609137899 */ /* 0x000fe200080006ff */
[----:B------:R-:W-:Y:S01]  /*16d0*/  BSSY.RECONVERGENT B4, `(.L_x_54) ;  /* 0x0000018000047945 */ /* 0x000fe20003800200 */
[----:B------:R-:W-:-:S04]  /*16e0*/  @!UP0 UIADD3 UR10, UPT, UPT, -UR4, 0x100000, URZ ;  /* 0x00100000040a8890 */ /* 0x000fc8000fffe1ff */
[----:B------:R-:W-:Y:S02]  /*16f0*/  @!UP0 USHF.L.U32 UR11, UR10, 0xb, URZ ;  /* 0x0000000b0a0b8899 */ /* 0x000fe400080006ff */
[----:B------:R-:W-:Y:S02]  /*1700*/  @!UP0 USHF.L.U32 UR10, UR10, 0x1, URZ ;  /* 0x000000010a0a8899 */ /* 0x000fe400080006ff */
[----:B------:R-:W-:-:S04]  /*1710*/  @!UP0 UIADD3 UR4, UPT, UPT, -UR4, 0x100000, URZ ;  /* 0x0010000004048890 */ /* 0x000fc8000fffe1ff */
[----:B------:R-:W-:Y:S02]  /*1720*/  @!UP0 USHF.L.U32 UR5, UR4, 0xb, URZ ;  /* 0x0000000b04058899 */ /* 0x000fe400080006ff */
[----:B------:R-:W-:Y:S01]  /*1730*/  @!UP0 USHF.L.U32 UR4, UR4, 0x1, URZ ;  /* 0x0000000104048899 */ /* 0x000fe200080006ff */
[----:B------:R-:W-:Y:S01]  /*1740*/  VOTEU.ALL UP0, P3 ;  /* 0x0000000000ff7886 */ /* 0x000fe20001800000 */
[----:B------:R-:W1:Y:S04]  /*1750*/  FENCE.VIEW.ASYNC.S ;  /* 0x00000000000073c6 */ /* 0x000e680000000000 */
[----:B-1----:R1:W2:Y:S06]  /*1760*/  @!UP0 SYNCS.EXCH.64 URZ, [UR8+0x6000], UR10 ;  /* 0x0060000a08ff85b2 */ /* 0x0022ac0008000100 */
[----:B------:R1:W2:Y:S02]  /*1770*/  @!UP1 SYNCS.EXCH.64 URZ, [UR8+0x6010], UR4 ;  /* 0x0060100408ff95b2 */ /* 0x0002a40008000100 */
[----:B--2---:R-:W-:Y:S06]  /*1780*/  BAR.SYNC.DEFER_BLOCKING 0x0 ;  /* 0x0000000000007b1d */ /* 0x004fec0000010000 */
[----:B------:R-:W-:Y:S05]  /*1790*/  @P3 BRA `(.L_x_55) ;  /* 0x00000000002c3947 */ /* 0x000fea0003800000 */
[----:B-1----:R-:W-:Y:S02]  /*17a0*/  UMOV UR4, 0x1 ;  /* 0x0000000100047882 */ /* 0x002fe40000000000 */
[----:B------:R-:W-:-:S04]  /*17b0*/  UIADD3 UR10, UPT, UPT, -UR4, 0x100000, URZ ;  /* 0x00100000040a7890 */ /* 0x000fc8000fffe1ff */
[----:B------:R-:W-:Y:S02]  /*17c0*/  USHF.L.U32 UR11, UR10, 0xb, URZ ;  /* 0x0000000b0a0b7899 */ /* 0x000fe400080006ff */
[----:B------:R-:W-:Y:S02]  /*17d0*/  USHF.L.U32 UR10, UR10, 0x1, URZ ;  /* 0x000000010a0a7899 */ /* 0x000fe400080006ff */
[----:B------:R-:W-:-:S04]  /*17e0*/  UIADD3 UR4, UPT, UPT, -UR4, 0x100000, URZ ;  /* 0x0010000004047890 */ /* 0x000fc8000fffe1ff */
[----:B------:R-:W-:Y:S02]  /*17f0*/  USHF.L.U32 UR5, UR4, 0xb, URZ ;  /* 0x0000000b04057899 */ /* 0x000fe400080006ff */
[----:B------:R-:W-:Y:S01]  /*1800*/  USHF.L.U32 UR4, UR4, 0x1, URZ ;  /* 0x0000000104047899 */ /* 0x000fe200080006ff */
[----:B------:R-:W1:Y:S03]  /*1810*/  FENCE.VIEW.ASYNC.S ;  /* 0x00000000000073c6 */ /* 0x000e660000000000 */
[----:B-1----:R2:W4:Y:S08]  /*1820*/  SYNCS.EXCH.64 URZ, [UR8+0x6008], UR10 ;  /* 0x0060080a08ff75b2 */ /* 0x0025300008000100 */
[----:B------:R2:W5:Y:S02]  /*1830*/  SYNCS.EXCH.64 URZ, [UR8+0x6018], UR4 ;  /* 0x0060180408ff75b2 */ /* 0x0005640008000100 */
[----:B--2---:R-:W-:Y:S01]  /*1840*/  NOP ;  /* 0x0000000000007918 */ /* 0x004fe20000000000 */
.L_x_55:
[----:B-1----:R-:W-:Y:S05]  /*1850*/  BSYNC.RECONVERGENT B4 ;  /* 0x0000000000047941 */ /* 0x002fea0003800200 */
.L_x_54:
[----:B------:R-:W-:Y:S05]  /*1860*/  @!P0 BRA `(.L_x_56) ;  /* 0x0000000800148947 */ /* 0x000fea0003800000 */
[----:B----45:R-:W-:Y:S01]  /*1870*/  BAR.SYNC.DEFER_BLOCKING 0x0 ;  /* 0x0000000000007b1d */ /* 0x030fe20000010000 */
[----:B------:R-:W-:Y:S01]  /*1880*/  @!P3 IMAD.MOV.U32 R2, RZ, RZ, 0x3000 ;  /* 0x00003000ff02b424 */ /* 0x000fe200078e00ff */
[----:B------:R-:W-:Y:S02]  /*1890*/  ELECT P1, URZ, PT ;  /* 0x0000000000ff782f */ /* 0x000fe40003820000 */
[----:B------:R-:W-:Y:S02]  /*18a0*/  ELECT P0, URZ, PT ;  /* 0x0000000000ff782f */ /* 0x000fe40003800000 */
[C---:B------:R-:W-:Y:S01]  /*18b0*/  ISETP.LT.U32.AND P1, PT, R68.reuse, 0x20, P1 ;  /* 0x000000204400780c */ /* 0x040fe20000f21070 */
[----:B------:R-:W-:Y:S01]  /*18c0*/  UMOV UR11, UR15 ;  /* 0x0000000f000b7c82 */ /* 0x000fe20008000000 */
[----:B------:R-:W-:Y:S01]  /*18d0*/  ISETP.LT.U32.AND P0, PT, R68, 0x20, P0 ;  /* 0x000000204400780c */ /* 0x000fe20000701070 */
[----:B------:R-:W-:-:S10]  /*18e0*/  UIADD3 UR16, UPT, UPT, UR8, 0x4000, URZ ;  /* 0x0000400008107890 */ /* 0x000fd4000fffe0ff */
[----:B------:R-:W-:Y:S01]  /*18f0*/  VOTEU.ANY UP0, P1 ;  /* 0x0000000000ff7886 */ /* 0x000fe20000800100 */
[----:B------:R-:W-:Y:S01]  /*1900*/  VOTEU.ANY UP2, P1 ;  /* 0x0000000000ff7886 */ /* 0x000fe20000840100 */
[----:B------:R-:W-:Y:S01]  /*1910*/  VOTEU.ANY UP1, P0 ;  /* 0x0000000000ff7886 */ /* 0x000fe20000020100 */
[----:B------:R-:W-:Y:S01]  /*1920*/  VOTEU.ANY UP3, P0 ;  /* 0x0000000000ff7886 */ /* 0x000fe20000060100 */
[----:B------:R1:W-:Y:S01]  /*1930*/  @!P3 SYNCS.ARRIVE.TRANS64 RZ, [UR8+0x6000], R2 ;  /* 0x00600002ffffb9a7 */ /* 0x0003e20008000008 */
[----:B------:R2:W-:Y:S06]  /*1940*/  MEMBAR.ALL.CTA ;  /* 0x0000000000007992 */ /* 0x0005ec0000008000 */
[----:B--2---:R-:W2:Y:S01]  /*1950*/  FENCE.VIEW.ASYNC.S ;  /* 0x00000000000073c6 */ /* 0x004ea20000000000 */
[----:B------:R-:W-:Y:S01]  /*1960*/  @UP0 UIADD3 UR9, UPT, UPT, UR8, 0x6000, URZ ;  /* 0x0000600008090890 */ /* 0x000fe2000fffe0ff */
[----:B------:R-:W-:Y:S01]  /*1970*/  @UP0 UMOV UR10, URZ ;  /* 0x000000ff000a0c82 */ /* 0x000fe20008000000 */
[----:B------:R-:W-:Y:S01]  /*1980*/  @UP1 UIADD3 UR17, UPT, UPT, UR8, 0x6000, URZ ;  /* 0x0000600008111890 */ /* 0x000fe2000fffe0ff */
[----:B------:R-:W-:Y:S01]  /*1990*/  @UP1 UMOV UR18, URZ ;  /* 0x000000ff00121c82 */ /* 0x000fe20008000000 */
[----:B------:R-:W-:Y:S01]  /*19a0*/  UISETP.NE.U32.AND UP0, UPT, UR22, URZ, UPT ;  /* 0x000000ff1600728c */ /* 0x000fe2000bf05070 */
[----:B--2---:R-:W-:Y:S06]  /*19b0*/  BAR.SYNC.DEFER_BLOCKING 0x0 ;  /* 0x0000000000007b1d */ /* 0x004fec0000010000 */
[----:B------:R1:W-:Y:S02]  /*19c0*/  @UP2 UTMALDG.2D [UR8], [UR24] ;  /* 0x00000008180025b4 */ /* 0x0003e40008008000 */
[----:B------:R-:W-:Y:S06]  /*19d0*/  BAR.SYNC.DEFER_BLOCKING 0x0 ;  /* 0x0000000000007b1d */ /* 0x000fec0000010000 */
[----:B------:R1:W-:Y:S02]  /*19e0*/  @UP3 UTMALDG.2D [UR16], [UR26] ;  /* 0x000000101a0035b4 */ /* 0x0003e40008008000 */
[----:B------:R-:W-:Y:S06]  /*19f0*/  BAR.SYNC.DEFER_BLOCKING 0x0 ;  /* 0x0000000000007b1d */ /* 0x000fec0000010000 */
[----:B------:R-:W2:Y:S02]  /*1a00*/  SYNCS.PHASECHK.TRANS64.TRYWAIT P0, [UR8+0x6000], RZ ;  /* 0x006000ffff0075a7 */ /* 0x000ea40008001108 */
[----:B-12---:R-:W-:Y:S05]  /*1a10*/  @!P0 BRA `(.L_x_57) ;  /* 0x0000000c007c8947 */ /* 0x006fea0003800000 */
.L_x_71:
[----:B------:R-:W-:Y:S05]  /*1a20*/  BRA.U UP0, `(.L_x_58) ;  /* 0x00000001004c7547 */ /* 0x000fea000b800000 */
[----:B------:R-:W-:Y:S02]  /*1a30*/  USHF.R.U32.HI UR4, URZ, 0x4, UR8 ;  /* 0x00000004ff047899 */ /* 0x000fe40008011608 */
[----:B------:R-:W-:Y:S02]  /*1a40*/  USHF.R.U32.HI UR6, URZ, 0x4, UR16 ;  /* 0x00000004ff067899 */ /* 0x000fe40008011610 */
[----:B------:R-:W-:Y:S02]  /*1a50*/  USGXT.U32 UR4, UR4, 0xe ;  /* 0x0000000e0404789a */ /* 0x000fe40008000000 */
[----:B------:R-:W-:Y:S01]  /*1a60*/  USGXT.U32 UR6, UR6, 0xe ;  /* 0x0000000e0606789a */ /* 0x000fe20008000000 */
[----:B------:R-:W-:Y:S01]  /*1a70*/  UMOV UR10, 0xfffffffe ;  /* 0xfffffffe000a7882 */ /* 0x000fe20000000000 */
[----:B------:R-:W-:Y:S01]  /*1a80*/  UMOV UR11, 0x7fffbfdf ;  /* 0x7fffbfdf000b7882 */ /* 0x000fe20000000000 */
[----:B------:R-:W-:Y:S01]  /*1a90*/  UMOV UR5, URZ ;  /* 0x000000ff00057c82 */ /* 0x000fe20008000000 */
[----:B------:R-:W-:Y:S01]  /*1aa0*/  UMOV UR7, URZ ;  /* 0x000000ff00077c82 */ /* 0x000fe20008000000 */
[----:B------:R-:W-:-:S02]  /*1ab0*/  UIADD3.64 UR16, UPT, UPT, UR4, -UR10, URZ ;  /* 0x8000000a04107297 */ /* 0x000fc4000fffe0ff */
[----:B------:R-:W-:Y:S01]  /*1ac0*/  UIADD3.64 UR10, UPT, UPT, UR6, -UR10, URZ ;  /* 0x8000000a060a7297 */ /* 0x000fe2000fffe0ff */
[----:B------:R-:W-:Y:S01]  /*1ad0*/  UMOV UR28, 0x0 ;  /* 0x00000000001c7882 */ /* 0x000fe20000000000 */
[----:B------:R-:W-:Y:S01]  /*1ae0*/  UMOV UR29, 0x8100010 ;  /* 0x08100010001d7882 */ /* 0x000fe20000000000 */
[----:B------:R-:W-:Y:S01]  /*1af0*/  UMOV UR5, 0x80004020 ;  /* 0x8000402000057882 */ /* 0x000fe20000000000 */
[----:B------:R-:W-:Y:S01]  /*1b00*/  UMOV UR7, 0x80004020 ;  /* 0x8000402000077882 */ /* 0x000fe20000000000 */
[----:B------:R-:W-:Y:S01]  /*1b10*/  UMOV UR30, 0x0 ;  /* 0x00000000001e7882 */ /* 0x000fe20000000000 */
[----:B------:R-:W-:Y:S01]  /*1b20*/  UMOV UR31, 0x8100010 ;  /* 0x08100010001f7882 */ /* 0x000fe20000000000 */
[----:B------:R1:W-:Y:S02]  /*1b30*/  UTCQMMA gdesc[UR4], gdesc[UR6], tmem[UR23], tmem[UR28], idesc[UR29], !UPT ;  /* 0x00ff1c06040075ea */ /* 0x0003e4000f800317 */
[----:B------:R1:W-:Y:S01]  /*1b40*/  UTCQMMA gdesc[UR16], gdesc[UR10], tmem[UR23], tmem[UR30], idesc[UR31], UPT ;  /* 0x00ff1e0a100075ea */ /* 0x0003e2000b800317 */
[----:B------:R-:W-:-:S02]  /*1b50*/  NOP ;  /* 0x0000000000007918 */ /* 0x000fc40000000000 */
.L_x_58:
[----:B------:R-:W-:Y:S01]  /*1b60*/  ELECT P0, URZ, PT ;  /* 0x0000000000ff782f */ /* 0x000fe20003800000 */
[----:B-1----:R-:W-:Y:S01]  /*1b70*/  UMOV UR4, UR12 ;  /* 0x0000000c00047c82 */ /* 0x002fe20008000000 */
[----:B------:R-:W-:Y:S02]  /*1b80*/  UMOV UR5, URZ ;  /* 0x000000ff00057c82 */ /* 0x000fe40008000000 */
[----:B------:R-:W-:-:S13]  /*1b90*/  ISETP.LT.U32.AND P0, PT, R68, 0x20, P0 ;  /* 0x000000204400780c */ /* 0x000fda0000701070 */
[----:B------:R-:W-:Y:S01]  /*1ba0*/  VOTEU.ANY UP0, P0 ;  /* 0x0000000000ff7886 */ /* 0x000fe20000000100 */
[----:B------:R-:W-:Y:S01]  /*1bb0*/  VOTEU.ANY UP1, P0 ;  /* 0x0000000000ff7886 */ /* 0x000fe20000020100 */
[----:B------:R-:W-:-:S03]  /*1bc0*/  ISETP.GE.U32.AND P0, PT, R10, 0x41, PT ;  /* 0x000000410a00780c */ /* 0x000fc60003f06070 */
[----:B------:R-:W-:Y:S02]  /*1bd0*/  @UP0 UMOV UR4, UR4 ;  /* 0x0000000400040c82 */ /* 0x000fe40008000000 */
[----:B------:R1:W-:Y:S01]  /*1be0*/  @UP1 UTCBAR [UR4], URZ ;  /* 0x000000ff040013e9 */ /* 0x0003e200080000ff */
[----:B------:R-:W-:Y:S06]  /*1bf0*/  BAR.SYNC.DEFER_BLOCKING 0x0 ;  /* 0x0000000000007b1d */ /* 0x000fec0000010000 */
[----:B------:R-:W2:Y:S02]  /*1c00*/  SYNCS.PHASECHK.TRANS64.TRYWAIT P1, [UR8+0x6010], RZ ;  /* 0x006010ffff0075a7 */ /* 0x000ea40008021108 */
[----:B-12---:R-:W-:Y:S05]  /*1c10*/  @!P1 BRA `(.L_x_59) ;  /* 0x0000000c00089947 */ /* 0x006fea0003800000 */
.L_x_72:
[----:B------:R-:W-:Y:S01]  /*1c20*/  UMOV UR4, URZ ;  /* 0x000000ff00047c82 */ /* 0x000fe20008000000 */
[----:B------:R-:W-:Y:S05]  /*1c30*/  @!P0 BRA `(.L_x_56) ;  /* 0x0000000400208947 */ /* 0x000fea0003800000 */
[----:B------:R-:W1:Y:S01]  /*1c40*/  LDCU UR29, c[0x0][0x3a0] ;  /* 0x00007400ff1d77ac */ /* 0x000e620008000800 */
[----:B------:R-:W-:Y:S01]  /*1c50*/  UMOV UR9, 0x1 ;  /* 0x0000000100097882 */ /* 0x000fe20000000000 */
[----:B------:R-:W-:-:S05]  /*1c60*/  UMOV UR14, 0x40 ;  /* 0x00000040000e7882 */ /* 0x000fca0000000000 */
.L_x_63:
[----:B------:R-:W-:Y:S01]  /*1c70*/  BAR.SYNC.DEFER_BLOCKING 0x0 ;  /* 0x0000000000007b1d */ /* 0x000fe20000010000 */
[----:B------:R-:W-:Y:S01]  /*1c80*/  ULEA UR28, UR9, UR8, 0x3 ;  /* 0x00000008091c7291 */ /* 0x000fe2000f8e18ff */
[----:B------:R-:W-:Y:S01]  /*1c90*/  @!P3 IMAD.MOV.U32 R2, RZ, RZ, 0x3000 ;  /* 0x00003000ff02b424 */ /* 0x000fe200078e00ff */
[----:B------:R-:W-:Y:S01]  /*1ca0*/  ELECT P1, URZ, PT ;  /* 0x0000000000ff782f */ /* 0x000fe20003820000 */
[----:B------:R-:W-:-:S03]  /*1cb0*/  ULEA UR12, UR9, UR8, 0xd ;  /* 0x00000008090c7291 */ /* 0x000fc6000f8e68ff */
[----:B------:R-:W-:Y:S02]  /*1cc0*/  ISETP.LT.U32.AND P1, PT, R68, 0x20, P1 ;  /* 0x000000204400780c */ /* 0x000fe40000f21070 */
[----:B------:R-:W-:Y:S01]  /*1cd0*/  ELECT P0, URZ, PT ;  /* 0x0000000000ff782f */ /* 0x000fe20003800000 */
[----:B------:R-:W-:-:S03]  /*1ce0*/  ULEA UR16, UR9, UR8, 0xc ;  /* 0x0000000809107291 */ /* 0x000fc6000f8e60ff */
[----:B------:R-:W-:Y:S01]  /*1cf0*/  ISETP.LT.U32.AND P0, PT, R68, 0x20, P0 ;  /* 0x000000204400780c */ /* 0x000fe20000701070 */
[----:B------:R-:W-:Y:S01]  /*1d00*/  UMOV UR18, UR14 ;  /* 0x0000000e00127c82 */ /* 0x000fe20008000000 */
[----:B------:R-:W-:Y:S02]  /*1d10*/  UIADD3 UR16, UPT, UPT, UR16, 0x4000, URZ ;  /* 0x0000400010107890 */ /* 0x000fe4000fffe0ff */
[----:B------:R-:W-:-:S03]  /*1d20*/  USHF.L.U32 UR5, UR4, 0x1f, URZ ;  /* 0x0000001f04057899 */ /* 0x000fc600080006ff */
[----:B------:R-:W-:Y:S01]  /*1d30*/  VOTEU.ANY UP0, P1 ;  /* 0x0000000000ff7886 */ /* 0x000fe20000800100 */
[----:B------:R2:W-:Y:S01]  /*1d40*/  @!P3 SYNCS.ARRIVE.TRANS64 RZ, [UR28+0x6000], R2 ;  /* 0x00600002ffffb9a7 */ /* 0x0005e2000800001c */
[----:B------:R4:W-:Y:S06]  /*1d50*/  MEMBAR.ALL.CTA ;  /* 0x0000000000007992 */ /* 0x0009ec0000008000 */
[----:B----4-:R-:W4:Y:S01]  /*1d60*/  FENCE.VIEW.ASYNC.S ;  /* 0x00000000000073c6 */ /* 0x010f220000000000 */
[----:B------:R-:W-:Y:S01]  /*1d70*/  @UP0 UIADD3 UR13, UPT, UPT, UR28, 0x6000, URZ ;  /* 0x000060001c0d0890 */ /* 0x000fe2000fffe0ff */
[----:B----4-:R-:W-:Y:S01]  /*1d80*/  VOTEU.ANY UP0, P1 ;  /* 0x0000000000ff7886 */ /* 0x010fe20000800100 */
[----:B------:R-:W-:Y:S01]  /*1d90*/  VOTEU.ANY UP1, P0 ;  /* 0x0000000000ff7886 */ /* 0x000fe20000020100 */
[----:B--2---:R-:W-:-:S04]  /*1da0*/  IMAD.U32 R2, RZ, RZ, UR5 ;  /* 0x00000005ff027e24 */ /* 0x004fc8000f8e00ff */
[----:B------:R-:W-:Y:S01]  /*1db0*/  @UP1 UIADD3 UR17, UPT, UPT, UR28, 0x6000, URZ ;  /* 0x000060001c111890 */ /* 0x000fe2000fffe0ff */
[----:B------:R-:W-:Y:S01]  /*1dc0*/  VOTEU.ANY UP1, P0 ;  /* 0x0000000000ff7886 */ /* 0x000fe20000020100 */
[----:B------:R-:W-:Y:S06]  /*1dd0*/  BAR.SYNC.DEFER_BLOCKING 0x0 ;  /* 0x0000000000007b1d */ /* 0x000fec0000010000 */
[----:B------:R2:W-:Y:S01]  /*1de0*/  @UP0 UTMALDG.2D [UR12], [UR24] ;  /* 0x0000000c180005b4 */ /* 0x0005e20008008000 */
[----:B------:R-:W-:Y:S01]  /*1df0*/  UISETP.NE.U32.AND UP0, UPT, UR22, URZ, UPT ;  /* 0x000000ff1600728c */ /* 0x000fe2000bf05070 */
[----:B------:R-:W-:Y:S06]  /*1e00*/  BAR.SYNC.DEFER_BLOCKING 0x0 ;  /* 0x0000000000007b1d */ /* 0x000fec0000010000 */
[----:B------:R2:W-:Y:S02]  /*1e10*/  @UP1 UTMALDG.2D [UR16], [UR26] ;  /* 0x000000101a0015b4 */ /* 0x0005e40008008000 */
[----:B------:R-:W-:Y:S06]  /*1e20*/  BAR.SYNC.DEFER_BLOCKING 0x0 ;  /* 0x0000000000007b1d */ /* 0x000fec0000010000 */
[----:B------:R-:W4:Y:S02]  /*1e30*/  SYNCS.PHASECHK.TRANS64.TRYWAIT P0, [UR28+0x6000], R2 ;  /* 0x00600002ff0075a7 */ /* 0x000f24000800111c */
[----:B--2-4-:R-:W-:Y:S05]  /*1e40*/  @!P0 BRA `(.L_x_60) ;  /* 0x0000000800888947 */ /* 0x014fea0003800000 */
.L_x_73:
[----:B------:R-:W-:Y:S05]  /*1e50*/  BRA.U UP0, `(.L_x_61) ;  /* 0x00000001004c7547 */ /* 0x000fea000b800000 */
[----:B------:R-:W-:Y:S02]  /*1e60*/  USHF.R.U32.HI UR10, URZ, 0x4, UR12 ;  /* 0x00000004ff0a7899 */ /* 0x000fe4000801160c */
[----:B------:R-:W-:Y:S02]  /*1e70*/  USHF.R.U32.HI UR12, URZ, 0x4, UR16 ;  /* 0x00000004ff0c7899 */ /* 0x000fe40008011610 */
[----:B------:R-:W-:Y:S02]  /*1e80*/  USGXT.U32 UR10, UR10, 0xe ;  /* 0x0000000e0a0a789a */ /* 0x000fe40008000000 */
[----:B------:R-:W-:Y:S02]  /*1e90*/  USGXT.U32 UR12, UR12, 0xe ;  /* 0x0000000e0c0c789a */ /* 0x000fe40008000000 */
[----:B------:R-:W-:Y:S02]  /*1ea0*/  UIADD3 UR16, UP0, UPT, UR10, 0x2, URZ ;  /* 0x000000020a107890 */ /* 0x000fe4000ff1e0ff */
[----:B------:R-:W-:Y:S01]  /*1eb0*/  UIADD3 UR30, UP1, UPT, UR12, 0x2, URZ ;  /* 0x000000020c1e7890 */ /* 0x000fe2000ff3e0ff */
[----:B------:R-:W-:Y:S01]  /*1ec0*/  UMOV UR5, URZ ;  /* 0x000000ff00057c82 */ /* 0x000fe20008000000 */
[----:B------:R-:W-:Y:S01]  /*1ed0*/  UMOV UR6, URZ ;  /* 0x000000ff00067c82 */ /* 0x000fe20008000000 */
[----:B------:R-:W-:-:S02]  /*1ee0*/  UIADD3.X UR17, UPT, UPT, UR5, -0x7fffbfe0, URZ, UP0, !UPT ;  /* 0x8000402005117890 */ /* 0x000fc400087fe4ff */
[----:B------:R-:W-:Y:S01]  /*1ef0*/  UIADD3.X UR31, UPT, UPT, UR6, -0x7fffbfe0, URZ, UP1, !UPT ;  /* 0x80004020061f7890 */ /* 0x000fe20008ffe4ff */
[----:B------:R-:W-:Y:S01]  /*1f00*/  UMOV UR32, 0x0 ;  /* 0x0000000000207882 */ /* 0x000fe20000000000 */
[----:B------:R-:W-:Y:S01]  /*1f10*/  UMOV UR33, 0x8100010 ;  /* 0x0810001000217882 */ /* 0x000fe20000000000 */
[----:B------:R-:W-:Y:S01]  /*1f20*/  UMOV UR11, 0x80004020 ;  /* 0x80004020000b7882 */ /* 0x000fe20000000000 */
[----:B------:R-:W-:Y:S01]  /*1f30*/  UMOV UR13, 0x80004020 ;  /* 0x80004020000d7882 */ /* 0x000fe20000000000 */
[----:B------:R-:W-:Y:S01]  /*1f40*/  UMOV UR6, 0x0 ;  /* 0x0000000000067882 */ /* 0x000fe20000000000 */
[----:B------:R-:W-:Y:S01]  /*1f50*/  UMOV UR7, 0x8100010 ;  /* 0x0810001000077882 */ /* 0x000fe20000000000 */
[----:B------:R2:W-:Y:S02]  /*1f60*/  UTCQMMA gdesc[UR10], gdesc[UR12], tmem[UR23], tmem[UR32], idesc[UR33], UPT ;  /* 0x00ff200c0a0075ea */ /* 0x0005e4000b800317 */
[----:B------:R2:W-:Y:S01]  /*1f70*/  UTCQMMA gdesc[UR16], gdesc[UR30], tmem[UR23], tmem[UR6], idesc[UR7], UPT ;  /* 0x00ff061e100075ea */ /* 0x0005e2000b800317 */
[----:B------:R-:W-:-:S02]  /*1f80*/  NOP ;  /* 0x0000000000007918 */ /* 0x000fc40000000000 */
.L_x_61:
[----:B------:R-:W-:Y:S01]  /*1f90*/  ELECT P0, URZ, PT ;  /* 0x0000000000ff782f */ /* 0x000fe20003800000 */
[----:B--2---:R-:W-:-:S03]  /*1fa0*/  UIADD3 UR6, UPT, UPT, UR28, 0x6010, URZ ;  /* 0x000060101c067890 */ /* 0x004fc6000fffe0ff */
[----:B------:R-:W-:Y:S01]  /*1fb0*/  ISETP.LT.U32.AND P0, PT, R68, 0x20, P0 ;  /* 0x000000204400780c */ /* 0x000fe20000701070 */
[----:B------:R-:W-:-:S12]  /*1fc0*/  UMOV UR7, URZ ;  /* 0x000000ff00077c82 */ /* 0x000fd80008000000 */
[----:B------:R-:W-:Y:S01]  /*1fd0*/  VOTEU.ANY UP0, P0 ;  /* 0x0000000000ff7886 */ /* 0x000fe20000000100 */
[----:B------:R-:W-:-:S04]  /*1fe0*/  VOTEU.ANY UP1, P0 ;  /* 0x0000000000ff7886 */ /* 0x000fc80000020100 */
[----:B------:R-:W-:Y:S02]  /*1ff0*/  @UP0 UMOV UR6, UR6 ;  /* 0x0000000600060c82 */ /* 0x000fe40008000000 */
[----:B------:R2:W-:Y:S01]  /*2000*/  @UP1 UTCBAR [UR6], URZ ;  /* 0x000000ff060013e9 */ /* 0x0005e200080000ff */
[----:B------:R-:W-:Y:S06]  /*2010*/  BAR.SYNC.DEFER_BLOCKING 0x0 ;  /* 0x0000000000007b1d */ /* 0x000fec0000010000 */
[----:B------:R-:W4:Y:S02]  /*2020*/  SYNCS.PHASECHK.TRANS64.TRYWAIT P0, [UR28+0x6010], R2 ;  /* 0x00601002ff0075a7 */ /* 0x000f24000800111c */
[----:B--2-4-:R-:W-:Y:S05]  /*2030*/  @!P0 BRA `(.L_x_62) ;  /* 0x0000000800188947 */ /* 0x014fea0003800000 */
.L_x_74:
[----:B------:R-:W-:Y:S02]  /*2040*/  UIADD3 UR9, UPT, UPT, UR9, 0x1, URZ ;  /* 0x0000000109097890 */ /* 0x000fe4000fffe0ff */
[----:B------:R-:W-:Y:S02]  /*2050*/  UIADD3 UR14, UPT, UPT, UR14, 0x40, URZ ;  /* 0x000000400e0e7890 */ /* 0x000fe4000fffe0ff */
[----:B------:R-:W-:-:S04]  /*2060*/  UISETP.NE.U32.AND UP0, UPT, UR9, 0x2, UPT ;  /* 0x000000020900788c */ /* 0x000fc8000bf05070 */
[----:B------:R-:W-:Y:S02]  /*2070*/  USEL UR5, URZ, 0x1, UP0 ;  /* 0x00000001ff057887 */ /* 0x000fe40008000000 */
[----:B------:R-:W-:Y:S02]  /*2080*/  USEL UR9, UR9, URZ, UP0 ;  /* 0x000000ff09097287 */ /* 0x000fe40008000000 */
[----:B-1----:R-:W-:Y:S02]  /*2090*/  UISETP.GE.AND UP0, UPT, UR14, UR29, UPT ;  /* 0x0000001d0e00728c */ /* 0x002fe4000bf06270 */
[----:B------:R-:W-:-:S07]  /*20a0*/  ULOP3.LUT UR4, UR4, UR5, URZ, 0x3c, !UPT ;  /* 0x0000000504047292 */ /* 0x000fce000f8e3cff */
[----:B------:R-:W-:Y:S05]  /*20b0*/  BRA.U !UP0, `(.L_x_63) ;  /* 0xfffffff908ec7547 */ /* 0x000fea000b83ffff */
.L_x_56:
[----:B----45:R-:W-:Y:S06]  /*20c0*/  BAR.SYNC.DEFER_BLOCKING 0x0 ;  /* 0x0000000000007b1d */ /* 0x030fec0000010000 */
[----:B------:R-:W-:Y:S04]  /*20d0*/  BSSY.RECONVERGENT B4, `(.L_x_64) ;  /* 0x0000004000047945 */ /* 0x000fe80003800200 */
[----:B------:R-:W-:Y:S05]  /*20e0*/  @P3 BRA `(.L_x_65) ;  /* 0x0000000000083947 */ /* 0x000fea0003800000 */
[----:B------:R-:W1:Y:S02]  /*20f0*/  SYNCS.CCTL.IV [UR8+0x6000] ;  /* 0x00600000ff0079b1 */ /* 0x000e640008000008 */
[----:B-1----:R-:W1:Y:S02]  /*2100*/  SYNCS.CCTL.IV [UR8+0x6010] ;  /* 0x00601000ff0079b1 */ /* 0x002e640008000008 */
.L_x_65:
[----:B------:R-:W-:Y:S05]  /*2110*/  BSYNC.RECONVERGENT B4 ;  /* 0x0000000000047941 */ /* 0x000fea0003800200 */
.L_x_64:
[----:B-1----:R-:W-:Y:S06]  /*2120*/  BAR.SYNC.DEFER_BLOCKING 0x0 ;  /* 0x0000000000007b1d */ /* 0x002fec0000010000 */
[----:B------:R-:W-:Y:S04]  /*2130*/  BSSY.RECONVERGENT B4, `(.L_x_66) ;  /* 0x0000004000047945 */ /* 0x000fe80003800200 */
[----:B------:R-:W-:Y:S05]  /*2140*/  @P3 BRA `(.L_x_67) ;  /* 0x0000000000083947 */ /* 0x000fea0003800000 */
[----:B------:R-:W1:Y:S02]  /*2150*/  SYNCS.CCTL.IV [UR8+0x6008] ;  /* 0x00600800ff0079b1 */ /* 0x000e640008000008 */
[----:B-1----:R-:W1:Y:S02]  /*2160*/  SYNCS.CCTL.IV [UR8+0x6018] ;  /* 0x00601800ff0079b1 */ /* 0x002e640008000008 */
.L_x_67:
[----:B------:R-:W-:Y:S05]  /*2170*/  BSYNC.RECONVERGENT B4 ;  /* 0x0000000000047941 */ /* 0x000fea0003800200 */
.L_x_66:
[----:B------:R-:W-:Y:S01]  /*2180*/  USHF.L.U32 UR22, UR22, 0x15, URZ ;  /* 0x0000001516167899 */ /* 0x000fe200080006ff */
[C---:B------:R-:W-:Y:S01]  /*2190*/  IMAD.SHL.U32 R2, R0.reuse, 0x40, RZ ;  /* 0x0000004000027824 */ /* 0x040fe200078e00ff */
[----:B------:R-:W-:Y:S01]  /*21a0*/  ELECT P0, URZ, PT ;  /* 0x0000000000ff782f */ /* 0x000fe20003800000 */
[----:B------:R-:W-:Y:S01]  /*21b0*/  IMAD.SHL.U32 R3, R0, 0x8, RZ ;  /* 0x0000000800037824 */ /* 0x000fe200078e00ff */
[----:B------:R-:W-:Y:S02]  /*21c0*/  ULOP3.LUT UR22, UR22, 0x600000, URZ, 0xc0, !UPT ;  /* 0x0060000016167892 */ /* 0x000fe4000f8ec0ff */
[----:B------:R-:W-:Y:S01]  /*21d0*/  LOP3.LUT R0, R2, 0x1fc0, RZ, 0xc0, !PT ;  /* 0x00001fc002007812 */ /* 0x000fe200078ec0ff */
[----:B------:R-:W-:Y:S01]  /*21e0*/  UMOV UR9, UR19 ;  /* 0x0000001300097c82 */ /* 0x000fe20008000000 */
[----:B------:R-:W-:Y:S01]  /*21f0*/  UIADD3 UR22, UPT, UPT, UR23, UR22, URZ ;  /* 0x0000001617167290 */ /* 0x000fe2000fffe0ff */
[----:B------:R-:W-:Y:S01]  /*2200*/  ISETP.LT.U32.AND P0, PT, R68, 0x20, P0 ;  /* 0x000000204400780c */ /* 0x000fe20000701070 */
[----:B------:R-:W-:Y:S01]  /*2210*/  UMOV UR10, UR15 ;  /* 0x0000000f000a7c82 */ /* 0x000fe20008000000 */
[----:B------:R-:W-:-:S04]  /*2220*/  LOP3.LUT R0, R0, 0x30, R3, 0xf8, !PT ;  /* 0x0000003000007812 */ /* 0x000fc800078ef803 */
[C---:B------:R-:W-:Y:S02]  /*2230*/  LOP3.LUT R2, R0.reuse, 0x10, RZ, 0x3c, !PT ;  /* 0x0000001000027812 */ /* 0x040fe400078e3cff */
[----:B---3--:R-:W2:Y:S01]  /*2240*/  LDTM.x64 R4, tmem[UR22] ;  /* 0x00000016000479ee */ /* 0x008ea20008340000 */
[----:B------:R-:W-:Y:S01]  /*2250*/  LOP3.LUT R3, R0, 0x20, RZ, 0x3c, !PT ;  /* 0x0000002000037812 */ /* 0x000fe200078e3cff */
[----:B------:R-:W-:-:S03]  /*2260*/  NOP ;  /* 0x0000000000007918 */ /* 0x000fc60000000000 */
[----:B--2---:R-:W-:Y:S01]  /*2270*/  VOTEU.ANY UP1, P0 ;  /* 0x0000000000ff7886 */ /* 0x004fe20000020100 */
[----:B------:R-:W-:Y:S01]  /*2280*/  VOTEU.ANY UP0, P0 ;  /* 0x0000000000ff7886 */ /* 0x000fe20000000100 */
[----:B------:R-:W-:Y:S02]  /*2290*/  F2FP.SATFINITE.E4M3.F32.PACK_AB_MERGE_C R6, R7, R6, RZ ;  /* 0x000000060706723e */ /* 0x000fe400048070ff */
[----:B------:R-:W-:Y:S02]  /*22a0*/  F2FP.SATFINITE.E4M3.F32.PACK_AB_MERGE_C R10, R11, R10, RZ ;  /* 0x0000000a0b0a723e */ /* 0x000fe400048070ff */
[----:B------:R-:W-:Y:S02]  /*22b0*/  F2FP.SATFINITE.E4M3.F32.PACK_AB_MERGE_C R14, R15, R14, RZ ;  /* 0x0000000e0f0e723e */ /* 0x000fe400048070ff */
[----:B------:R-:W-:Y:S02]  /*22c0*/  F2FP.SATFINITE.E4M3.F32.PACK_AB_MERGE_C R7, R19, R18, RZ ;  /* 0x000000121307723e */ /* 0x000fe400048070ff */
[----:B------:R-:W-:-:S02]  /*22d0*/  F2FP.SATFINITE.E4M3.F32.PACK_AB_MERGE_C R22, R23, R22, RZ ;  /* 0x000000161716723e */ /* 0x000fc400048070ff */
[----:B------:R-:W-:Y:S02]  /*22e0*/  F2FP.SATFINITE.E4M3.F32.PACK_AB_MERGE_C R26, R27, R26, RZ ;  /* 0x0000001a1b1a723e */ /* 0x000fe400048070ff */
        /* <DEDUP_REMOVED lines=10> */
[----:B------:R-:W-:-:S02]  /*2390*/  F2FP.SATFINITE.E4M3.F32.PACK_AB_MERGE_C R4, R5, R4, R6 ;  /* 0x000000040504723e */ /* 0x000fc40004807006 */
[----:B------:R-:W-:Y:S02]  /*23a0*/  F2FP.SATFINITE.E4M3.F32.PACK_AB_MERGE_C R5, R9, R8, R10 ;  /* 0x000000080905723e */ /* 0x000fe4000480700a */
[----:B------:R-:W-:Y:S02]  /*23b0*/  F2FP.SATFINITE.E4M3.F32.PACK_AB_MERGE_C R6, R13, R12, R14 ;  /* 0x0000000c0d06723e */ /* 0x000fe4000480700e */
[----:B------:R-:W-:Y:S02]  /*23c0*/  F2FP.SATFINITE.E4M3.F32.PACK_AB_MERGE_C R7, R17, R16, R7 ;  /* 0x000000101107723e */ /* 0x000fe40004807007 */
[----:B------:R-:W-:Y:S02]  /*23d0*/  F2FP.SATFINITE.E4M3.F32.PACK_AB_MERGE_C R20, R21, R20, R22 ;  /* 0x000000141514723e */ /* 0x000fe40004807016 */
[----:B------:R-:W-:Y:S01]  /*23e0*/  F2FP.SATFINITE.E4M3.F32.PACK_AB_MERGE_C R21, R25, R24, R26 ;  /* 0x000000181915723e */ /* 0x000fe2000480701a */
[----:B-1----:R1:W-:Y:S01]  /*23f0*/  STS.128 [R0+UR8], R4 ;  /* 0x0000000400007988 */ /* 0x0023e20008000c08 */
[----:B------:R-:W-:-:S02]  /*2400*/  F2FP.SATFINITE.E4M3.F32.PACK_AB_MERGE_C R22, R29, R28, R30 ;  /* 0x0000001c1d16723e */ /* 0x000fc4000480701e */
[----:B------:R-:W-:Y:S02]  /*2410*/  F2FP.SATFINITE.E4M3.F32.PACK_AB_MERGE_C R23, R33, R32, R23 ;  /* 0x000000202117723e */ /* 0x000fe40004807017 */
[----:B------:R-:W-:Y:S02]  /*2420*/  F2FP.SATFINITE.E4M3.F32.PACK_AB_MERGE_C R36, R37, R36, R38 ;  /* 0x000000242524723e */ /* 0x000fe40004807026 */
[----:B------:R-:W-:Y:S01]  /*2430*/  F2FP.SATFINITE.E4M3.F32.PACK_AB_MERGE_C R37, R41, R40, R42 ;  /* 0x000000282925723e */ /* 0x000fe2000480702a */
[----:B------:R1:W-:Y:S01]  /*2440*/  STS.128 [R2+UR8], R20 ;  /* 0x0000001402007988 */ /* 0x0003e20008000c08 */
[----:B------:R-:W-:Y:S02]  /*2450*/  F2FP.SATFINITE.E4M3.F32.PACK_AB_MERGE_C R38, R45, R44, R46 ;  /* 0x0000002c2d26723e */ /* 0x000fe4000480702e */
[----:B------:R-:W-:Y:S02]  /*2460*/  F2FP.SATFINITE.E4M3.F32.PACK_AB_MERGE_C R39, R49, R48, R50 ;  /* 0x000000303127723e */ /* 0x000fe40004807032 */
[----:B------:R-:W-:-:S02]  /*2470*/  F2FP.SATFINITE.E4M3.F32.PACK_AB_MERGE_C R52, R53, R52, R54 ;  /* 0x000000343534723e */ /* 0x000fc40004807036 */
[----:B------:R-:W-:Y:S01]  /*2480*/  F2FP.SATFINITE.E4M3.F32.PACK_AB_MERGE_C R53, R57, R56, R58 ;  /* 0x000000383935723e */ /* 0x000fe2000480703a */
[----:B------:R1:W-:Y:S01]  /*2490*/  STS.128 [R3+UR8], R36 ;  /* 0x0000002403007988 */ /* 0x0003e20008000c08 */
[----:B------:R-:W-:Y:S02]  /*24a0*/  F2FP.SATFINITE.E4M3.F32.PACK_AB_MERGE_C R54, R61, R60, R62 ;  /* 0x0000003c3d36723e */ /* 0x000fe4000480703e */
[----:B------:R-:W-:Y:S02]  /*24b0*/  F2FP.SATFINITE.E4M3.F32.PACK_AB_MERGE_C R55, R65, R64, R66 ;  /* 0x000000404137723e */ /* 0x000fe40004807042 */
[----:B------:R-:W-:-:S05]  /*24c0*/  LOP3.LUT R8, R0, 0x30, RZ, 0x3c, !PT ;  /* 0x0000003000087812 */ /* 0x000fca00078e3cff */
[----:B------:R1:W-:Y:S01]  /*24d0*/  STS.128 [R8+UR8], R52 ;  /* 0x0000003408007988 */ /* 0x0003e20008000c08 */
[----:B------:R2:W-:Y:S06]  /*24e0*/  MEMBAR.ALL.CTA ;  /* 0x0000000000007992 */ /* 0x0005ec0000008000 */
[----:B--2---:R-:W2:Y:S02]  /*24f0*/  FENCE.VIEW.ASYNC.S ;  /* 0x00000000000073c6 */ /* 0x004ea40000000000 */
[----:B--2---:R-:W-:Y:S06]  /*2500*/  BAR.SYNC.DEFER_BLOCKING 0x0 ;  /* 0x0000000000007b1d */ /* 0x004fec0000010000 */
[----:B------:R1:W-:Y:S01]  /*2510*/  @UP1 UTMASTG.2D [UR8], [UR20] ;  /* 0x00000008140013b5 */ /* 0x0003e20008008000 */
[----:B------:R0:W-:Y:S01]  /*2520*/  UTMACMDFLUSH ;  /* 0x00000000000079b7 */ /* 0x0001e20000000000 */
[----:B------:R-:W-:-:S04]  /*2530*/  DEPBAR.LE SB0, 0x0 ;  /* 0x000080000000791a */ /* 0x000fc80000000000 */
[----:B------:R-:W-:Y:S08]  /*2540*/  BAR.SYNC.DEFER_BLOCKING 0x0 ;  /* 0x0000000000007b1d */ /* 0x000ff00000010000 */
[----:B------:R-:W-:Y:S06]  /*2550*/  BAR.SYNC.DEFER_BLOCKING 0x0 ;  /* 0x0000000000007b1d */ /* 0x000fec0000010000 */
[----:B-1----:R-:W-:Y:S05]  /*2560*/  @P2 BRA `(.L_x_68) ;  /* 0x0000000000a02947 */ /* 0x002fea0003800000 */
[----:B------:R-:W1:Y:S01]  /*2570*/  S2UR UR5, SR_CgaCtaId ;  /* 0x00000000000579c3 */ /* 0x000e620000008800 */
[----:B------:R-:W-:Y:S01]  /*2580*/  NOP ;  /* 0x0000000000007918 */ /* 0x000fe20000000000 */
[----:B------:R-:W-:Y:S01]  /*2590*/  UMOV UR4, 0x50 ;  /* 0x0000005000047882 */ /* 0x000fe20000000000 */
[----:B------:R-:W-:Y:S02]  /*25a0*/  IMAD.U32 R0, RZ, RZ, UR23 ;  /* 0x00000017ff007e24 */ /* 0x000fe4000f8e00ff */
[----:B------:R-:W-:Y:S02]  /*25b0*/  IMAD.MOV.U32 R3, RZ, RZ, 0x3 ;  /* 0x00000003ff037424 */ /* 0x000fe400078e00ff */
[----:B------:R-:W-:Y:S01]  /*25c0*/  IMAD.MOV.U32 R7, RZ, RZ, 0x1 ;  /* 0x00000001ff077424 */ /* 0x000fe200078e00ff */
[----:B------:R-:W-:-:S04]  /*25d0*/  LOP3.LUT R0, R0, 0xffff, RZ, 0xc0, !PT ;  /* 0x0000ffff00007812 */ /* 0x000fc800078ec0ff */
[----:B------:R-:W-:-:S05]  /*25e0*/  SHF.R.U32.HI R0, RZ, 0x5, R0 ;  /* 0x00000005ff007819 */ /* 0x000fca0000011600 */
[----:B------:R-:W-:Y:S01]  /*25f0*/  VIADD R2, R0, 0x10 ;  /* 0x0000001000027836 */ /* 0x000fe20000000000 */
[----:B------:R-:W-:Y:S01]  /*2600*/  SHF.L.U32 R0, R3, R0, RZ ;  /* 0x0000000003007219 */ /* 0x000fe200000006ff */
[----:B-1----:R-:W-:-:S03]  /*2610*/  ULEA UR6, UR5, UR4, 0x18 ;  /* 0x0000000405067291 */ /* 0x002fc6000f8ec0ff */
[----:B------:R-:W-:-:S04]  /*2620*/  SHF.L.U32 R3, R7, R2, RZ ;  /* 0x0000000207037219 */ /* 0x000fc800000006ff */
[----:B------:R-:W-:Y:S02]  /*2630*/  LOP3.LUT R0, R3, R0, RZ, 0xfc, !PT ;  /* 0x0000000003007212 */ /* 0x000fe400078efcff */
[----:B------:R-:W1:Y:S02]  /*2640*/  LDS R5, [UR6] ;  /* 0x00000006ff057984 */ /* 0x000e640008000800 */
[C---:B------:R-:W-:Y:S02]  /*2650*/  LOP3.LUT R2, R0.reuse, 0xffff, RZ, 0xc0, !PT ;  /* 0x0000ffff00027812 */ /* 0x040fe400078ec0ff */
[----:B-1----:R-:W-:-:S04]  /*2660*/  LOP3.LUT R3, R0, 0xffff, R5, 0x80, !PT ;  /* 0x0000ffff00037812 */ /* 0x002fc800078e8005 */
[----:B------:R-:W-:-:S13]  /*2670*/  ISETP.NE.AND P0, PT, R3, R2, PT ;  /* 0x000000020300720c */ /* 0x000fda0003f05270 */
[----:B------:R-:W-:Y:S05]  /*2680*/  @P0 BRA `(.L_x_69) ;  /* 0x0000000000500947 */ /* 0x000fea0003800000 */
[----:B------:R-:W-:Y:S02]  /*2690*/  SHF.R.U32.HI R5, RZ, 0x10, R5 ;  /* 0x00000010ff057819 */ /* 0x000fe40000011605 */
[----:B------:R-:W-:-:S04]  /*26a0*/  SHF.R.U32.HI R2, RZ, 0x10, R0 ;  /* 0x00000010ff027819 */ /* 0x000fc80000011600 */
[----:B------:R-:W-:-:S04]  /*26b0*/  LOP3.LUT R5, R5, R2, RZ, 0xc0, !PT ;  /* 0x0000000205057212 */ /* 0x000fc800078ec0ff */
[----:B------:R-:W-:-:S13]  /*26c0*/  ISETP.NE.AND P0, PT, R5, R2, PT ;  /* 0x000000020500720c */ /* 0x000fda0003f05270 */
[----:B------:R-:W-:Y:S05]  /*26d0*/  @P0 BRA `(.L_x_70) ;  /* 0x0000000000300947 */ /* 0x000fea0003800000 */
[----:B------:R-:W-:Y:S01]  /*26e0*/  R2UR UR4, R0 ;  /* 0x00000000000472ca */ /* 0x000fe200000e0000 */
[----:B------:R-:W-:Y:S01]  /*26f0*/  VOTEU.ANY UR5, UPT, PT ;  /* 0x0000000000057886 */ /* 0x000fe200038e0100 */
[----:B------:R-:W1:Y:S01]  /*2700*/  S2R R0, SR_LANEID ;  /* 0x0000000000007919 */ /* 0x000e620000000000 */
[----:B------:R-:W-:-:S10]  /*2710*/  UFLO.U32 UR5, UR5 ;  /* 0x00000005000572bd */ /* 0x000fd400080e0000 */
[----:B------:R-:W-:-:S06]  /*2720*/  ULOP3.LUT UR4, URZ, UR4, URZ, 0x33, !UPT ;  /* 0x00000004ff047292 */ /* 0x000fcc000f8e33ff */
[----:B------:R-:W-:-:S04]  /*2730*/  IMAD.U32 R2, RZ, RZ, UR4 ;  /* 0x00000004ff027e24 */ /* 0x000fc8000f8e00ff */
[----:B------:R-:W2:Y:S02]  /*2740*/  REDUX UR7, R2 ;  /* 0x00000000020773c4 */ /* 0x000ea40000000000 */
[----:B------:R3:W-:Y:S01]  /*2750*/  UTCATOMSWS.AND URZ, UR4 ;  /* 0x0000000400ff79e3 */ /* 0x0007e20008000000 */
[----:B-1----:R-:W-:Y:S01]  /*2760*/  ISETP.EQ.U32.AND P0, PT, R0, UR5, PT ;  /* 0x0000000500007c0c */ /* 0x002fe2000bf02070 */
[----:B--2---:R-:W-:-:S12]  /*2770*/  IMAD.U32 R0, RZ, RZ, UR7 ;  /* 0x00000007ff007e24 */ /* 0x004fd8000f8e00ff */
[----:B------:R3:W-:Y:S01]  /*2780*/  @P0 ATOMS.AND RZ, [UR6], R0 ;  /* 0x00000000ffff098c */ /* 0x0007e2000a800006 */
[----:B------:R-:W-:Y:S05]  /*2790*/  BRA `(.L_x_68) ;  /* 0x0000000000147947 */ /* 0x000fea0003800000 */
.L_x_70:
[----:B------:R-:W-:-:S07]  /*27a0*/  MOV R2, 0x27c0 ;  /* 0x000027c000027802 */ /* 0x000fce0000000f00 */
[----:B------:R-:W-:Y:S05]  /*27b0*/  CALL.REL.NOINC `($__internal_0_$__cuda_sm10x_tcgen05_guardrail_trap_col_being_dealloced_not_returned_by_alloc) ;  /* 0x0000000000447944 */ /* 0x000fea0003c00000 */
[----:B------:R-:W-:Y:S05]  /*27c0*/  BRA `(.L_x_68) ;  /* 0x0000000000087947 */ /* 0x000fea0003800000 */
.L_x_69:
[----:B------:R-:W-:-:S07]  /*27d0*/  MOV R2, 0x27f0 ;  /* 0x000027f000027802 */ /* 0x000fce0000000f00 */
[----:B------:R-:W-:Y:S05]  /*27e0*/  CALL.REL.NOINC `($__internal_2_$__cuda_sm10x_tcgen05_guardrail_trap_unallocated_columns_being_dealloced) ;  /* 0x0000000000507944 */ /* 0x000fea0003c00000 */
.L_x_68:
[----:B------:R-:W-:Y:S01]  /*27f0*/  NOP ;  /* 0x0000000000007918 */ /* 0x000fe20000000000 */
[----:B---3--:R-:W-:Y:S05]  /*2800*/  EXIT ;  /* 0x000000000000794d */ /* 0x008fea0003800000 */
.L_x_57:
[----:B------:R-:W1:Y:S02]  /*2810*/  SYNCS.PHASECHK.TRANS64.TRYWAIT P0, [UR8+0x6000], RZ ;  /* 0x006000ffff0075a7 */ /* 0x000e640008001108 */
[----:B-1----:R-:W-:Y:S05]  /*2820*/  @!P0 BRA `(.L_x_57) ;  /* 0xfffffffc00f88947 */ /* 0x002fea000383ffff */
[----:B------:R-:W-:Y:S05]  /*2830*/  BRA `(.L_x_71) ;  /* 0xfffffff000787947 */ /* 0x000fea000383ffff */
.L_x_59:
[----:B------:R-:W1:Y:S02]  /*2840*/  SYNCS.PHASECHK.TRANS64.TRYWAIT P1, [UR8+0x6010], RZ ;  /* 0x006010ffff0075a7 */ /* 0x000e640008021108 */
[----:B-1----:R-:W-:Y:S05]  /*2850*/  @!P1 BRA `(.L_x_59) ;  /* 0xfffffffc00f89947 */ /* 0x002fea000383ffff */
[----:B------:R-:W-:Y:S05]  /*2860*/  BRA `(.L_x_72) ;  /* 0xfffffff000ec7947 */ /* 0x000fea000383ffff */
.L_x_60:
[----:B------:R-:W2:Y:S02]  /*2870*/  SYNCS.PHASECHK.TRANS64.TRYWAIT P0, [UR28+0x6000], R2 ;  /* 0x00600002ff0075a7 */ /* 0x000ea4000800111c */
[----:B--2---:R-:W-:Y:S05]  /*2880*/  @!P0 BRA `(.L_x_60) ;  /* 0xfffffffc00f88947 */ /* 0x004fea000383ffff */
[----:B------:R-:W-:Y:S05]  /*2890*/  BRA `(.L_x_73) ;  /* 0xfffffff4006c7947 */ /* 0x000fea000383ffff */
.L_x_62:
[----:B------:R-:W2:Y:S02]  /*28a0*/  SYNCS.PHASECHK.TRANS64.TRYWAIT P0, [UR28+0x6010], R2 ;  /* 0x00601002ff0075a7 */ /* 0x000ea4000800111c */
[----:B--2---:R-:W-:Y:S05]  /*28b0*/  @!P0 BRA `(.L_x_62) ;  /* 0xfffffffc00f88947 */ /* 0x004fea000383ffff */
[----:B------:R-:W-:Y:S05]  /*28c0*/  BRA `(.L_x_74) ;  /* 0xfffffff400dc7947 */ /* 0x000fea000383ffff */
        .weak           $__internal_0_$__cuda_sm10x_tcgen05_guardrail_trap_col_being_dealloced_not_returned_by_alloc
        .type           $__internal_0_$__cuda_sm10x_tcgen05_guardrail_trap_col_being_dealloced_not_returned_by_alloc,@function
        .size           $__internal_0_$__cuda_sm10x_tcgen05_guardrail_trap_col_being_dealloced_not_returned_by_alloc,($__internal_1_$__cuda_sm10x_tcgen05_guardrail_trap_phase_invalid_during_alloc - $__internal_0_$__cuda_sm10x_tcgen05_guardrail_trap_col_being_dealloced_not_returned_by_alloc)
$__internal_0_$__cuda_sm10x_tcgen05_guardrail_trap_col_being_dealloced_not_returned_by_alloc:
[----:B------:R-:W-:Y:S05]  /*28d0*/  BPT.TRAP 0x1 ;  /* 0x000000040000795c */ /* 0x000fea0000300000 */
[----:B------:R-:W-:-:S04]  /*28e0*/  IMAD.MOV.U32 R3, RZ, RZ, 0x0 ;  /* 0x00000000ff037424 */ /* 0x000fc800078e00ff */
[----:B------:R-:W-:Y:S05]  /*28f0*/  RET.REL.NODEC R2 `(gluon_tcgen05) ;  /* 0xffffffd402c07950 */ /* 0x000fea0003c3ffff */
        .weak           $__internal_1_$__cuda_sm10x_tcgen05_guardrail_trap_phase_invalid_during_alloc
        .type           $__internal_1_$__cuda_sm10x_tcgen05_guardrail_trap_phase_invalid_during_alloc,@function
        .size           $__internal_1_$__cuda_sm10x_tcgen05_guardrail_trap_phase_invalid_during_alloc,($__internal_2_$__cuda_sm10x_tcgen05_guardrail_trap_unallocated_columns_being_dealloced - $__internal_1_$__cuda_sm10x_tcgen05_guardrail_trap_phase_invalid_during_alloc)
$__internal_1_$__cuda_sm10x_tcgen05_guardrail_trap_phase_invalid_during_alloc:
[----:B------:R-:W-:Y:S05]  /*2900*/  BPT.TRAP 0x1 ;  /* 0x000000040000795c */ /* 0x000fea0000300000 */
[----:B------:R-:W-:-:S04]  /*2910*/  IMAD.MOV.U32 R3, RZ, RZ, 0x0 ;  /* 0x00000000ff037424 */ /* 0x000fc800078e00ff */
[----:B------:R-:W-:Y:S05]  /*2920*/  RET.REL.NODEC R2 `(gluon_tcgen05) ;  /* 0xffffffd402b47950 */ /* 0x000fea0003c3ffff */
        .weak           $__internal_2_$__cuda_sm10x_tcgen05_guardrail_trap_unallocated_columns_being_dealloced
        .type           $__internal_2_$__cuda_sm10x_tcgen05_guardrail_trap_unallocated_columns_being_dealloced,@function
        .size           $__internal_2_$__cuda_sm10x_tcgen05_guardrail_trap_unallocated_columns_being_dealloced,(.L_x_78 - $__internal_2_$__cuda_sm10x_tcgen05_guardrail_trap_unallocated_columns_being_dealloced)
$__internal_2_$__cuda_sm10x_tcgen05_guardrail_trap_unallocated_columns_being_dealloced:
[----:B------:R-:W-:Y:S05]  /*2930*/  BPT.TRAP 0x1 ;  /* 0x000000040000795c */ /* 0x000fea0000300000 */
[----:B------:R-:W-:-:S04]  /*2940*/  IMAD.MOV.U32 R3, RZ, RZ, 0x0 ;  /* 0x00000000ff037424 */ /* 0x000fc800078e00ff */
[----:B------:R-:W-:Y:S05]  /*2950*/  RET.REL.NODEC R2 `(gluon_tcgen05) ;  /* 0xffffffd402a87950 */ /* 0x000fea0003c3ffff */
.L_x_75:
[----:B------:R-:W-:-:S00]  /*2960*/  BRA `(.L_x_75) ;  /* 0xfffffffc00fc7947 */ /* 0x000fc0000383ffff */
[----:B------:R-:W-:-:S00]  /*2970*/  NOP ;  /* 0x0000000000007918 */ /* 0x000fc00000000000 */
        /* <DEDUP_REMOVED lines=8> */
.L_x_78:


//--------------------- .nv.shared.gluon_tcgen05  --------------------------
	.section	.nv.shared.gluon_tcgen05,"aw",@nobits
	.sectionflags	@""
	.align	16
	.zero		1024


//--------------------- .nv.shared.reserved.0     --------------------------
	.section	.nv.shared.reserved.0,"aw",@nobits
	.align	8
	.weak		__nv_reservedSMEM_offset_0_alias
	.size		__nv_reservedSMEM_offset_0_alias, 0, 64
	.other		__nv_reservedSMEM_offset_0_alias,@"STO_CUDA_RESERVED_SHARED STV_DEFAULT"
__nv_reservedSMEM_offset_0_alias:
	.zero		0
.nv.shared.reserved.0:
	.zero		64
	.weak		__nv_reservedSMEM_allocation_phase
	.type		__nv_reservedSMEM_allocation_phase,@object
	.size		__nv_reservedSMEM_allocation_phase,(.L_0 - __nv_reservedSMEM_allocation_phase)
__nv_reservedSMEM_allocation_phase:
	.zero		1
.L_0:
	.zero		7
	.weak		__nv_reservedSMEM_devtool_atexit_pc
	.type		__nv_reservedSMEM_devtool_atexit_pc,@object
	.size		__nv_reservedSMEM_devtool_atexit_pc,(__nv_reservedSMEM_allocation_mask - __nv_reservedSMEM_devtool_atexit_pc)
__nv_reservedSMEM_devtool_atexit_pc:
	.zero		8
	.weak		__nv_reservedSMEM_allocation_mask
	.type		__nv_reservedSMEM_allocation_mask,@object
	.size		__nv_reservedSMEM_allocation_mask,(.L_2 - __nv_reservedSMEM_allocation_mask)
__nv_reservedSMEM_allocation_mask:
	.zero		4
.L_2:


//--------------------- .nv.constant0.gluon_tcgen05 --------------------------
	.section	.nv.constant0.gluon_tcgen05,"a",@progbits
	.sectionflags	@""
	.align	4
.nv.constant0.gluon_tcgen05:
	.zero		976


//--------------------- SYMBOLS --------------------------

	.type		.nv.reservedSmem.offset0,@object
	.size		.nv.reservedSmem.offset0,0x4
	.type		.nv.reservedSmem.cap,@object
	.size		.nv.reservedSmem.cap,0x4
